//
// Generated by NVIDIA NVVM Compiler
//
// Compiler Build ID: CL-36424714
// Cuda compilation tools, release 13.0, V13.0.88
// Based on NVVM 20.0.0
//

.version 9.0
.target sm_100
.address_size 64

	// .globl	_Z16softmax2D_kernelPfS_ii
// _ZZ25softmax_kernel_reduction2PfS_iiE9sdata_max has been demoted
// _ZZ25softmax_kernel_reduction2PfS_iiE9sdata_sum has been demoted

.visible .entry _Z16softmax2D_kernelPfS_ii(
	.param .u64 .ptr .align 1 _Z16softmax2D_kernelPfS_ii_param_0,
	.param .u64 .ptr .align 1 _Z16softmax2D_kernelPfS_ii_param_1,
	.param .u32 _Z16softmax2D_kernelPfS_ii_param_2,
	.param .u32 _Z16softmax2D_kernelPfS_ii_param_3
)
{
	.reg .pred 	%p<22>;
	.reg .b32 	%r<97>;
	.reg .b32 	%f<306>;
	.reg .b64 	%rd<58>;

	ld.param.u64 	%rd13, [_Z16softmax2D_kernelPfS_ii_param_0];
	ld.param.u64 	%rd12, [_Z16softmax2D_kernelPfS_ii_param_1];
	ld.param.u32 	%r34, [_Z16softmax2D_kernelPfS_ii_param_2];
	ld.param.u32 	%r33, [_Z16softmax2D_kernelPfS_ii_param_3];
	cvta.to.global.u64 	%rd1, %rd13;
	mov.u32 	%r35, %ctaid.y;
	mov.u32 	%r36, %ntid.y;
	mov.u32 	%r37, %tid.y;
	mad.lo.s32 	%r1, %r35, %r36, %r37;
	mov.u32 	%r38, %ctaid.x;
	mov.u32 	%r39, %ntid.x;
	mov.u32 	%r40, %tid.x;
	mad.lo.s32 	%r2, %r38, %r39, %r40;
	setp.ge.s32 	%p1, %r1, %r34;
	setp.ge.s32 	%p2, %r2, %r33;
	or.pred  	%p3, %p1, %p2;
	@%p3 bra 	$L__BB0_28;
	mul.lo.s32 	%r3, %r33, %r1;
	mul.wide.s32 	%rd14, %r3, 4;
	add.s64 	%rd2, %rd1, %rd14;
	ld.global.f32 	%f296, [%rd2];
	setp.lt.s32 	%p4, %r33, 2;
	@%p4 bra 	$L__BB0_15;
	add.s32 	%r4, %r33, -1;
	add.s32 	%r42, %r33, -2;
	and.b32  	%r5, %r4, 15;
	setp.lt.u32 	%p5, %r42, 15;
	mov.b32 	%r88, 1;
	@%p5 bra 	$L__BB0_6;
	and.b32  	%r44, %r4, -16;
	neg.s32 	%r92, %r44;
	add.s32 	%r45, %r3, 1;
	mul.wide.u32 	%rd15, %r45, 4;
	add.s64 	%rd16, %rd15, %rd1;
	add.s64 	%rd56, %rd16, 32;
	mov.b32 	%r91, 0;
$L__BB0_4:
	.pragma "nounroll";
	ld.global.f32 	%f28, [%rd56+-32];
	max.f32 	%f29, %f296, %f28;
	ld.global.f32 	%f30, [%rd56+-28];
	max.f32 	%f31, %f29, %f30;
	ld.global.f32 	%f32, [%rd56+-24];
	max.f32 	%f33, %f31, %f32;
	ld.global.f32 	%f34, [%rd56+-20];
	max.f32 	%f35, %f33, %f34;
	ld.global.f32 	%f36, [%rd56+-16];
	max.f32 	%f37, %f35, %f36;
	ld.global.f32 	%f38, [%rd56+-12];
	max.f32 	%f39, %f37, %f38;
	ld.global.f32 	%f40, [%rd56+-8];
	max.f32 	%f41, %f39, %f40;
	ld.global.f32 	%f42, [%rd56+-4];
	max.f32 	%f43, %f41, %f42;
	ld.global.f32 	%f44, [%rd56];
	max.f32 	%f45, %f43, %f44;
	ld.global.f32 	%f46, [%rd56+4];
	max.f32 	%f47, %f45, %f46;
	ld.global.f32 	%f48, [%rd56+8];
	max.f32 	%f49, %f47, %f48;
	ld.global.f32 	%f50, [%rd56+12];
	max.f32 	%f51, %f49, %f50;
	ld.global.f32 	%f52, [%rd56+16];
	max.f32 	%f53, %f51, %f52;
	ld.global.f32 	%f54, [%rd56+20];
	max.f32 	%f55, %f53, %f54;
	ld.global.f32 	%f56, [%rd56+24];
	max.f32 	%f57, %f55, %f56;
	ld.global.f32 	%f58, [%rd56+28];
	max.f32 	%f296, %f57, %f58;
	add.s32 	%r92, %r92, 16;
	add.s32 	%r91, %r91, 16;
	add.s64 	%rd56, %rd56, 64;
	setp.eq.s32 	%p6, %r92, 0;
	@%p6 bra 	$L__BB0_5;
	bra.uni 	$L__BB0_4;
$L__BB0_5:
	add.s32 	%r88, %r91, 1;
$L__BB0_6:
	setp.eq.s32 	%p7, %r5, 0;
	@%p7 bra 	$L__BB0_15;
	and.b32  	%r9, %r4, 7;
	setp.lt.u32 	%p8, %r5, 8;
	@%p8 bra 	$L__BB0_9;
	add.s32 	%r46, %r88, %r3;
	mul.wide.u32 	%rd17, %r46, 4;
	add.s64 	%rd18, %rd1, %rd17;
	ld.global.f32 	%f60, [%rd18];
	max.f32 	%f61, %f296, %f60;
	cvt.u64.u32 	%rd19, %r3;
	cvt.u64.u32 	%rd20, %r88;
	add.s64 	%rd21, %rd20, %rd19;
	shl.b64 	%rd22, %rd21, 2;
	add.s64 	%rd23, %rd1, %rd22;
	ld.global.f32 	%f62, [%rd23+4];
	max.f32 	%f63, %f61, %f62;
	ld.global.f32 	%f64, [%rd23+8];
	max.f32 	%f65, %f63, %f64;
	ld.global.f32 	%f66, [%rd23+12];
	max.f32 	%f67, %f65, %f66;
	ld.global.f32 	%f68, [%rd23+16];
	max.f32 	%f69, %f67, %f68;
	ld.global.f32 	%f70, [%rd23+20];
	max.f32 	%f71, %f69, %f70;
	ld.global.f32 	%f72, [%rd23+24];
	max.f32 	%f73, %f71, %f72;
	ld.global.f32 	%f74, [%rd23+28];
	max.f32 	%f296, %f73, %f74;
	add.s32 	%r88, %r88, 8;
$L__BB0_9:
	setp.eq.s32 	%p9, %r9, 0;
	@%p9 bra 	$L__BB0_15;
	and.b32  	%r12, %r4, 3;
	setp.lt.u32 	%p10, %r9, 4;
	@%p10 bra 	$L__BB0_12;
	add.s32 	%r47, %r88, %r3;
	mul.wide.u32 	%rd24, %r47, 4;
	add.s64 	%rd25, %rd1, %rd24;
	ld.global.f32 	%f76, [%rd25];
	max.f32 	%f77, %f296, %f76;
	cvt.u64.u32 	%rd26, %r3;
	cvt.u64.u32 	%rd27, %r88;
	add.s64 	%rd28, %rd27, %rd26;
	shl.b64 	%rd29, %rd28, 2;
	add.s64 	%rd30, %rd1, %rd29;
	ld.global.f32 	%f78, [%rd30+4];
	max.f32 	%f79, %f77, %f78;
	ld.global.f32 	%f80, [%rd30+8];
	max.f32 	%f81, %f79, %f80;
	ld.global.f32 	%f82, [%rd30+12];
	max.f32 	%f296, %f81, %f82;
	add.s32 	%r88, %r88, 4;
$L__BB0_12:
	setp.eq.s32 	%p11, %r12, 0;
	@%p11 bra 	$L__BB0_15;
	add.s32 	%r48, %r88, %r3;
	mul.wide.u32 	%rd31, %r48, 4;
	add.s64 	%rd55, %rd1, %rd31;
	neg.s32 	%r90, %r12;
$L__BB0_14:
	.pragma "nounroll";
	ld.global.f32 	%f83, [%rd55];
	max.f32 	%f296, %f296, %f83;
	add.s64 	%rd55, %rd55, 4;
	add.s32 	%r90, %r90, 1;
	setp.ne.s32 	%p12, %r90, 0;
	@%p12 bra 	$L__BB0_14;
$L__BB0_15:
	setp.lt.s32 	%p13, %r33, 1;
	mov.f32 	%f305, 0f00000000;
	@%p13 bra 	$L__BB0_27;
	and.b32  	%r18, %r33, 7;
	setp.lt.u32 	%p14, %r33, 8;
	mov.f32 	%f305, 0f00000000;
	mov.b32 	%r94, 0;
	@%p14 bra 	$L__BB0_19;
	and.b32  	%r94, %r33, 2147483640;
	neg.s32 	%r93, %r94;
	mul.wide.u32 	%rd32, %r3, 4;
	add.s64 	%rd33, %rd32, %rd1;
	add.s64 	%rd57, %rd33, 16;
	mov.f32 	%f305, 0f00000000;
$L__BB0_18:
	.pragma "nounroll";
	ld.global.f32 	%f88, [%rd57+-16];
	sub.f32 	%f89, %f88, %f296;
	fma.rn.f32 	%f90, %f89, 0f3BBB989D, 0f3F000000;
	cvt.sat.f32.f32 	%f91, %f90;
	mov.f32 	%f92, 0f4B400001;
	mov.f32 	%f93, 0f437C0000;
	fma.rm.f32 	%f94, %f91, %f93, %f92;
	add.f32 	%f95, %f94, 0fCB40007F;
	neg.f32 	%f96, %f95;
	fma.rn.f32 	%f97, %f89, 0f3FB8AA3B, %f96;
	fma.rn.f32 	%f98, %f89, 0f32A57060, %f97;
	mov.b32 	%r50, %f94;
	shl.b32 	%r51, %r50, 23;
	mov.b32 	%f99, %r51;
	ex2.approx.ftz.f32 	%f100, %f98;
	fma.rn.f32 	%f101, %f100, %f99, %f305;
	ld.global.f32 	%f102, [%rd57+-12];
	sub.f32 	%f103, %f102, %f296;
	fma.rn.f32 	%f104, %f103, 0f3BBB989D, 0f3F000000;
	cvt.sat.f32.f32 	%f105, %f104;
	fma.rm.f32 	%f106, %f105, %f93, %f92;
	add.f32 	%f107, %f106, 0fCB40007F;
	neg.f32 	%f108, %f107;
	fma.rn.f32 	%f109, %f103, 0f3FB8AA3B, %f108;
	fma.rn.f32 	%f110, %f103, 0f32A57060, %f109;
	mov.b32 	%r52, %f106;
	shl.b32 	%r53, %r52, 23;
	mov.b32 	%f111, %r53;
	ex2.approx.ftz.f32 	%f112, %f110;
	fma.rn.f32 	%f113, %f112, %f111, %f101;
	ld.global.f32 	%f114, [%rd57+-8];
	sub.f32 	%f115, %f114, %f296;
	fma.rn.f32 	%f116, %f115, 0f3BBB989D, 0f3F000000;
	cvt.sat.f32.f32 	%f117, %f116;
	fma.rm.f32 	%f118, %f117, %f93, %f92;
	add.f32 	%f119, %f118, 0fCB40007F;
	neg.f32 	%f120, %f119;
	fma.rn.f32 	%f121, %f115, 0f3FB8AA3B, %f120;
	fma.rn.f32 	%f122, %f115, 0f32A57060, %f121;
	mov.b32 	%r54, %f118;
	shl.b32 	%r55, %r54, 23;
	mov.b32 	%f123, %r55;
	ex2.approx.ftz.f32 	%f124, %f122;
	fma.rn.f32 	%f125, %f124, %f123, %f113;
	ld.global.f32 	%f126, [%rd57+-4];
	sub.f32 	%f127, %f126, %f296;
	fma.rn.f32 	%f128, %f127, 0f3BBB989D, 0f3F000000;
	cvt.sat.f32.f32 	%f129, %f128;
	fma.rm.f32 	%f130, %f129, %f93, %f92;
	add.f32 	%f131, %f130, 0fCB40007F;
	neg.f32 	%f132, %f131;
	fma.rn.f32 	%f133, %f127, 0f3FB8AA3B, %f132;
	fma.rn.f32 	%f134, %f127, 0f32A57060, %f133;
	mov.b32 	%r56, %f130;
	shl.b32 	%r57, %r56, 23;
	mov.b32 	%f135, %r57;
	ex2.approx.ftz.f32 	%f136, %f134;
	fma.rn.f32 	%f137, %f136, %f135, %f125;
	ld.global.f32 	%f138, [%rd57];
	sub.f32 	%f139, %f138, %f296;
	fma.rn.f32 	%f140, %f139, 0f3BBB989D, 0f3F000000;
	cvt.sat.f32.f32 	%f141, %f140;
	fma.rm.f32 	%f142, %f141, %f93, %f92;
	add.f32 	%f143, %f142, 0fCB40007F;
	neg.f32 	%f144, %f143;
	fma.rn.f32 	%f145, %f139, 0f3FB8AA3B, %f144;
	fma.rn.f32 	%f146, %f139, 0f32A57060, %f145;
	mov.b32 	%r58, %f142;
	shl.b32 	%r59, %r58, 23;
	mov.b32 	%f147, %r59;
	ex2.approx.ftz.f32 	%f148, %f146;
	fma.rn.f32 	%f149, %f148, %f147, %f137;
	ld.global.f32 	%f150, [%rd57+4];
	sub.f32 	%f151, %f150, %f296;
	fma.rn.f32 	%f152, %f151, 0f3BBB989D, 0f3F000000;
	cvt.sat.f32.f32 	%f153, %f152;
	fma.rm.f32 	%f154, %f153, %f93, %f92;
	add.f32 	%f155, %f154, 0fCB40007F;
	neg.f32 	%f156, %f155;
	fma.rn.f32 	%f157, %f151, 0f3FB8AA3B, %f156;
	fma.rn.f32 	%f158, %f151, 0f32A57060, %f157;
	mov.b32 	%r60, %f154;
	shl.b32 	%r61, %r60, 23;
	mov.b32 	%f159, %r61;
	ex2.approx.ftz.f32 	%f160, %f158;
	fma.rn.f32 	%f161, %f160, %f159, %f149;
	ld.global.f32 	%f162, [%rd57+8];
	sub.f32 	%f163, %f162, %f296;
	fma.rn.f32 	%f164, %f163, 0f3BBB989D, 0f3F000000;
	cvt.sat.f32.f32 	%f165, %f164;
	fma.rm.f32 	%f166, %f165, %f93, %f92;
	add.f32 	%f167, %f166, 0fCB40007F;
	neg.f32 	%f168, %f167;
	fma.rn.f32 	%f169, %f163, 0f3FB8AA3B, %f168;
	fma.rn.f32 	%f170, %f163, 0f32A57060, %f169;
	mov.b32 	%r62, %f166;
	shl.b32 	%r63, %r62, 23;
	mov.b32 	%f171, %r63;
	ex2.approx.ftz.f32 	%f172, %f170;
	fma.rn.f32 	%f173, %f172, %f171, %f161;
	ld.global.f32 	%f174, [%rd57+12];
	sub.f32 	%f175, %f174, %f296;
	fma.rn.f32 	%f176, %f175, 0f3BBB989D, 0f3F000000;
	cvt.sat.f32.f32 	%f177, %f176;
	fma.rm.f32 	%f178, %f177, %f93, %f92;
	add.f32 	%f179, %f178, 0fCB40007F;
	neg.f32 	%f180, %f179;
	fma.rn.f32 	%f181, %f175, 0f3FB8AA3B, %f180;
	fma.rn.f32 	%f182, %f175, 0f32A57060, %f181;
	mov.b32 	%r64, %f178;
	shl.b32 	%r65, %r64, 23;
	mov.b32 	%f183, %r65;
	ex2.approx.ftz.f32 	%f184, %f182;
	fma.rn.f32 	%f305, %f184, %f183, %f173;
	add.s32 	%r93, %r93, 8;
	add.s64 	%rd57, %rd57, 32;
	setp.ne.s32 	%p15, %r93, 0;
	@%p15 bra 	$L__BB0_18;
$L__BB0_19:
	setp.eq.s32 	%p16, %r18, 0;
	@%p16 bra 	$L__BB0_27;
	and.b32  	%r28, %r33, 3;
	setp.lt.u32 	%p17, %r18, 4;
	@%p17 bra 	$L__BB0_22;
	add.s32 	%r66, %r94, %r3;
	mul.wide.u32 	%rd34, %r66, 4;
	add.s64 	%rd35, %rd1, %rd34;
	ld.global.f32 	%f186, [%rd35];
	sub.f32 	%f187, %f186, %f296;
	fma.rn.f32 	%f188, %f187, 0f3BBB989D, 0f3F000000;
	cvt.sat.f32.f32 	%f189, %f188;
	mov.f32 	%f190, 0f4B400001;
	mov.f32 	%f191, 0f437C0000;
	fma.rm.f32 	%f192, %f189, %f191, %f190;
	add.f32 	%f193, %f192, 0fCB40007F;
	neg.f32 	%f194, %f193;
	fma.rn.f32 	%f195, %f187, 0f3FB8AA3B, %f194;
	fma.rn.f32 	%f196, %f187, 0f32A57060, %f195;
	mov.b32 	%r67, %f192;
	shl.b32 	%r68, %r67, 23;
	mov.b32 	%f197, %r68;
	ex2.approx.ftz.f32 	%f198, %f196;
	fma.rn.f32 	%f199, %f198, %f197, %f305;
	cvt.u64.u32 	%rd36, %r3;
	cvt.u64.u32 	%rd37, %r94;
	add.s64 	%rd38, %rd37, %rd36;
	shl.b64 	%rd39, %rd38, 2;
	add.s64 	%rd40, %rd1, %rd39;
	ld.global.f32 	%f200, [%rd40+4];
	sub.f32 	%f201, %f200, %f296;
	fma.rn.f32 	%f202, %f201, 0f3BBB989D, 0f3F000000;
	cvt.sat.f32.f32 	%f203, %f202;
	fma.rm.f32 	%f204, %f203, %f191, %f190;
	add.f32 	%f205, %f204, 0fCB40007F;
	neg.f32 	%f206, %f205;
	fma.rn.f32 	%f207, %f201, 0f3FB8AA3B, %f206;
	fma.rn.f32 	%f208, %f201, 0f32A57060, %f207;
	mov.b32 	%r69, %f204;
	shl.b32 	%r70, %r69, 23;
	mov.b32 	%f209, %r70;
	ex2.approx.ftz.f32 	%f210, %f208;
	fma.rn.f32 	%f211, %f210, %f209, %f199;
	ld.global.f32 	%f212, [%rd40+8];
	sub.f32 	%f213, %f212, %f296;
	fma.rn.f32 	%f214, %f213, 0f3BBB989D, 0f3F000000;
	cvt.sat.f32.f32 	%f215, %f214;
	fma.rm.f32 	%f216, %f215, %f191, %f190;
	add.f32 	%f217, %f216, 0fCB40007F;
	neg.f32 	%f218, %f217;
	fma.rn.f32 	%f219, %f213, 0f3FB8AA3B, %f218;
	fma.rn.f32 	%f220, %f213, 0f32A57060, %f219;
	mov.b32 	%r71, %f216;
	shl.b32 	%r72, %r71, 23;
	mov.b32 	%f221, %r72;
	ex2.approx.ftz.f32 	%f222, %f220;
	fma.rn.f32 	%f223, %f222, %f221, %f211;
	ld.global.f32 	%f224, [%rd40+12];
	sub.f32 	%f225, %f224, %f296;
	fma.rn.f32 	%f226, %f225, 0f3BBB989D, 0f3F000000;
	cvt.sat.f32.f32 	%f227, %f226;
	fma.rm.f32 	%f228, %f227, %f191, %f190;
	add.f32 	%f229, %f228, 0fCB40007F;
	neg.f32 	%f230, %f229;
	fma.rn.f32 	%f231, %f225, 0f3FB8AA3B, %f230;
	fma.rn.f32 	%f232, %f225, 0f32A57060, %f231;
	mov.b32 	%r73, %f228;
	shl.b32 	%r74, %r73, 23;
	mov.b32 	%f233, %r74;
	ex2.approx.ftz.f32 	%f234, %f232;
	fma.rn.f32 	%f305, %f234, %f233, %f223;
	add.s32 	%r94, %r94, 4;
$L__BB0_22:
	setp.eq.s32 	%p18, %r28, 0;
	@%p18 bra 	$L__BB0_27;
	setp.eq.s32 	%p19, %r28, 1;
	@%p19 bra 	$L__BB0_25;
	add.s32 	%r75, %r94, %r3;
	mul.wide.u32 	%rd41, %r75, 4;
	add.s64 	%rd42, %rd1, %rd41;
	ld.global.f32 	%f236, [%rd42];
	sub.f32 	%f237, %f236, %f296;
	fma.rn.f32 	%f238, %f237, 0f3BBB989D, 0f3F000000;
	cvt.sat.f32.f32 	%f239, %f238;
	mov.f32 	%f240, 0f4B400001;
	mov.f32 	%f241, 0f437C0000;
	fma.rm.f32 	%f242, %f239, %f241, %f240;
	add.f32 	%f243, %f242, 0fCB40007F;
	neg.f32 	%f244, %f243;
	fma.rn.f32 	%f245, %f237, 0f3FB8AA3B, %f244;
	fma.rn.f32 	%f246, %f237, 0f32A57060, %f245;
	mov.b32 	%r76, %f242;
	shl.b32 	%r77, %r76, 23;
	mov.b32 	%f247, %r77;
	ex2.approx.ftz.f32 	%f248, %f246;
	fma.rn.f32 	%f249, %f248, %f247, %f305;
	cvt.u64.u32 	%rd43, %r3;
	cvt.u64.u32 	%rd44, %r94;
	add.s64 	%rd45, %rd44, %rd43;
	shl.b64 	%rd46, %rd45, 2;
	add.s64 	%rd47, %rd1, %rd46;
	ld.global.f32 	%f250, [%rd47+4];
	sub.f32 	%f251, %f250, %f296;
	fma.rn.f32 	%f252, %f251, 0f3BBB989D, 0f3F000000;
	cvt.sat.f32.f32 	%f253, %f252;
	fma.rm.f32 	%f254, %f253, %f241, %f240;
	add.f32 	%f255, %f254, 0fCB40007F;
	neg.f32 	%f256, %f255;
	fma.rn.f32 	%f257, %f251, 0f3FB8AA3B, %f256;
	fma.rn.f32 	%f258, %f251, 0f32A57060, %f257;
	mov.b32 	%r78, %f254;
	shl.b32 	%r79, %r78, 23;
	mov.b32 	%f259, %r79;
	ex2.approx.ftz.f32 	%f260, %f258;
	fma.rn.f32 	%f305, %f260, %f259, %f249;
	add.s32 	%r94, %r94, 2;
$L__BB0_25:
	and.b32  	%r80, %r33, 1;
	setp.eq.b32 	%p20, %r80, 1;
	not.pred 	%p21, %p20;
	@%p21 bra 	$L__BB0_27;
	add.s32 	%r81, %r94, %r3;
	mul.wide.u32 	%rd48, %r81, 4;
	add.s64 	%rd49, %rd1, %rd48;
	ld.global.f32 	%f261, [%rd49];
	sub.f32 	%f262, %f261, %f296;
	fma.rn.f32 	%f263, %f262, 0f3BBB989D, 0f3F000000;
	cvt.sat.f32.f32 	%f264, %f263;
	mov.f32 	%f265, 0f4B400001;
	mov.f32 	%f266, 0f437C0000;
	fma.rm.f32 	%f267, %f264, %f266, %f265;
	add.f32 	%f268, %f267, 0fCB40007F;
	neg.f32 	%f269, %f268;
	fma.rn.f32 	%f270, %f262, 0f3FB8AA3B, %f269;
	fma.rn.f32 	%f271, %f262, 0f32A57060, %f270;
	mov.b32 	%r82, %f267;
	shl.b32 	%r83, %r82, 23;
	mov.b32 	%f272, %r83;
	ex2.approx.ftz.f32 	%f273, %f271;
	fma.rn.f32 	%f305, %f273, %f272, %f305;
$L__BB0_27:
	add.s32 	%r84, %r3, %r2;
	mul.wide.s32 	%rd50, %r2, 4;
	add.s64 	%rd51, %rd2, %rd50;
	ld.global.f32 	%f274, [%rd51];
	sub.f32 	%f275, %f274, %f296;
	fma.rn.f32 	%f276, %f275, 0f3BBB989D, 0f3F000000;
	cvt.sat.f32.f32 	%f277, %f276;
	mov.f32 	%f278, 0f4B400001;
	mov.f32 	%f279, 0f437C0000;
	fma.rm.f32 	%f280, %f277, %f279, %f278;
	add.f32 	%f281, %f280, 0fCB40007F;
	neg.f32 	%f282, %f281;
	fma.rn.f32 	%f283, %f275, 0f3FB8AA3B, %f282;
	fma.rn.f32 	%f284, %f275, 0f32A57060, %f283;
	mov.b32 	%r85, %f280;
	shl.b32 	%r86, %r85, 23;
	mov.b32 	%f285, %r86;
	ex2.approx.ftz.f32 	%f286, %f284;
	mul.f32 	%f287, %f286, %f285;
	div.rn.f32 	%f288, %f287, %f305;
	cvta.to.global.u64 	%rd52, %rd12;
	mul.wide.s32 	%rd53, %r84, 4;
	add.s64 	%rd54, %rd52, %rd53;
	st.global.f32 	[%rd54], %f288;
$L__BB0_28:
	ret;

}
	// .globl	_Z25softmax_kernel_reduction2PfS_ii
.visible .entry _Z25softmax_kernel_reduction2PfS_ii(
	.param .u64 .ptr .align 1 _Z25softmax_kernel_reduction2PfS_ii_param_0,
	.param .u64 .ptr .align 1 _Z25softmax_kernel_reduction2PfS_ii_param_1,
	.param .u32 _Z25softmax_kernel_reduction2PfS_ii_param_2,
	.param .u32 _Z25softmax_kernel_reduction2PfS_ii_param_3
)
{
	.reg .pred 	%p<14>;
	.reg .b32 	%r<44>;
	.reg .b32 	%f<52>;
	.reg .b64 	%rd<12>;
	// demoted variable
	.shared .align 4 .b8 _ZZ25softmax_kernel_reduction2PfS_iiE9sdata_max[4096];
	// demoted variable
	.shared .align 4 .b8 _ZZ25softmax_kernel_reduction2PfS_iiE9sdata_sum[4096];
	ld.param.u64 	%rd3, [_Z25softmax_kernel_reduction2PfS_ii_param_0];
	ld.param.u64 	%rd2, [_Z25softmax_kernel_reduction2PfS_ii_param_1];
	ld.param.u32 	%r22, [_Z25softmax_kernel_reduction2PfS_ii_param_2];
	ld.param.u32 	%r21, [_Z25softmax_kernel_reduction2PfS_ii_param_3];
	cvta.to.global.u64 	%rd1, %rd3;
	mov.u32 	%r23, %ctaid.y;
	mov.u32 	%r1, %ntid.y;
	mov.u32 	%r2, %tid.y;
	mad.lo.s32 	%r3, %r23, %r1, %r2;
	mov.u32 	%r24, %ctaid.x;
	mov.u32 	%r4, %ntid.x;
	mov.u32 	%r42, %tid.x;
	mad.lo.s32 	%r6, %r24, %r4, %r42;
	setp.ge.s32 	%p1, %r3, %r22;
	setp.ge.s32 	%p2, %r6, %r21;
	or.pred  	%p3, %p1, %p2;
	@%p3 bra 	$L__BB1_17;
	setp.ge.s32 	%p4, %r42, %r21;
	mov.f32 	%f49, 0fFF800000;
	@%p4 bra 	$L__BB1_4;
	mul.lo.s32 	%r7, %r21, %r3;
	mov.f32 	%f49, 0fFF800000;
	mov.u32 	%r40, %r42;
$L__BB1_3:
	add.s32 	%r25, %r40, %r7;
	mul.wide.s32 	%rd4, %r25, 4;
	add.s64 	%rd5, %rd1, %rd4;
	ld.global.f32 	%f10, [%rd5];
	max.f32 	%f49, %f49, %f10;
	add.s32 	%r40, %r40, %r4;
	setp.lt.s32 	%p5, %r40, %r21;
	@%p5 bra 	$L__BB1_3;
$L__BB1_4:
	mad.lo.s32 	%r10, %r2, %r4, %r42;
	shl.b32 	%r26, %r10, 2;
	mov.u32 	%r27, _ZZ25softmax_kernel_reduction2PfS_iiE9sdata_max;
	add.s32 	%r11, %r27, %r26;
	st.shared.f32 	[%r11], %f49;
	bar.sync 	0;
	mul.lo.s32 	%r43, %r4, %r1;
	setp.lt.u32 	%p6, %r43, 2;
	@%p6 bra 	$L__BB1_9;
	mov.u32 	%r41, %r43;
$L__BB1_6:
	shr.u32 	%r14, %r41, 1;
	setp.ge.u32 	%p7, %r10, %r14;
	@%p7 bra 	$L__BB1_8;
	ld.shared.f32 	%f11, [%r11];
	shl.b32 	%r28, %r14, 2;
	add.s32 	%r29, %r11, %r28;
	ld.shared.f32 	%f12, [%r29];
	max.f32 	%f13, %f11, %f12;
	st.shared.f32 	[%r11], %f13;
$L__BB1_8:
	bar.sync 	0;
	setp.gt.u32 	%p8, %r41, 3;
	mov.u32 	%r41, %r14;
	@%p8 bra 	$L__BB1_6;
$L__BB1_9:
	setp.ge.s32 	%p9, %r42, %r21;
	mov.f32 	%f51, 0f00000000;
	ld.shared.f32 	%f4, [_ZZ25softmax_kernel_reduction2PfS_iiE9sdata_max];
	@%p9 bra 	$L__BB1_12;
	mul.lo.s32 	%r15, %r21, %r3;
	mov.f32 	%f51, 0f00000000;
$L__BB1_11:
	add.s32 	%r30, %r42, %r15;
	mul.wide.s32 	%rd6, %r30, 4;
	add.s64 	%rd7, %rd1, %rd6;
	ld.global.f32 	%f16, [%rd7];
	sub.f32 	%f17, %f16, %f4;
	fma.rn.f32 	%f18, %f17, 0f3BBB989D, 0f3F000000;
	cvt.sat.f32.f32 	%f19, %f18;
	mov.f32 	%f20, 0f4B400001;
	mov.f32 	%f21, 0f437C0000;
	fma.rm.f32 	%f22, %f19, %f21, %f20;
	add.f32 	%f23, %f22, 0fCB40007F;
	neg.f32 	%f24, %f23;
	fma.rn.f32 	%f25, %f17, 0f3FB8AA3B, %f24;
	fma.rn.f32 	%f26, %f17, 0f32A57060, %f25;
	mov.b32 	%r31, %f22;
	shl.b32 	%r32, %r31, 23;
	mov.b32 	%f27, %r32;
	ex2.approx.ftz.f32 	%f28, %f26;
	fma.rn.f32 	%f51, %f28, %f27, %f51;
	add.s32 	%r42, %r42, %r4;
	setp.lt.s32 	%p10, %r42, %r21;
	@%p10 bra 	$L__BB1_11;
$L__BB1_12:
	setp.lt.u32 	%p11, %r43, 2;
	mov.u32 	%r34, _ZZ25softmax_kernel_reduction2PfS_iiE9sdata_sum;
	add.s32 	%r18, %r34, %r26;
	st.shared.f32 	[%r18], %f51;
	bar.sync 	0;
	@%p11 bra 	$L__BB1_16;
$L__BB1_13:
	shr.u32 	%r20, %r43, 1;
	setp.ge.u32 	%p12, %r10, %r20;
	@%p12 bra 	$L__BB1_15;
	shl.b32 	%r35, %r20, 2;
	add.s32 	%r36, %r18, %r35;
	ld.shared.f32 	%f29, [%r36];
	ld.shared.f32 	%f30, [%r18];
	add.f32 	%f31, %f29, %f30;
	st.shared.f32 	[%r18], %f31;
$L__BB1_15:
	bar.sync 	0;
	setp.gt.u32 	%p13, %r43, 3;
	mov.u32 	%r43, %r20;
	@%p13 bra 	$L__BB1_13;
$L__BB1_16:
	mad.lo.s32 	%r37, %r21, %r3, %r6;
	mul.wide.s32 	%rd8, %r37, 4;
	add.s64 	%rd9, %rd1, %rd8;
	ld.global.f32 	%f32, [%rd9];
	sub.f32 	%f33, %f32, %f4;
	fma.rn.f32 	%f34, %f33, 0f3BBB989D, 0f3F000000;
	cvt.sat.f32.f32 	%f35, %f34;
	mov.f32 	%f36, 0f4B400001;
	mov.f32 	%f37, 0f437C0000;
	fma.rm.f32 	%f38, %f35, %f37, %f36;
	add.f32 	%f39, %f38, 0fCB40007F;
	neg.f32 	%f40, %f39;
	fma.rn.f32 	%f41, %f33, 0f3FB8AA3B, %f40;
	fma.rn.f32 	%f42, %f33, 0f32A57060, %f41;
	mov.b32 	%r38, %f38;
	shl.b32 	%r39, %r38, 23;
	mov.b32 	%f43, %r39;
	ex2.approx.ftz.f32 	%f44, %f42;
	mul.f32 	%f45, %f44, %f43;
	ld.shared.f32 	%f46, [_ZZ25softmax_kernel_reduction2PfS_iiE9sdata_sum];
	div.rn.f32 	%f47, %f45, %f46;
	cvta.to.global.u64 	%rd10, %rd2;
	add.s64 	%rd11, %rd10, %rd8;
	st.global.f32 	[%rd11], %f47;
$L__BB1_17:
	ret;

}


// ===== COMPILED SASS (sm_100) =====

	.target	sm_100

	.elftype	@"ET_EXEC"


//--------------------- .note.nv.tkinfo           --------------------------
	.section	.note.nv.tkinfo,"",@"SHT_NOTE"
	.sectionflags	@"SHF_NOTE_NV_TKINFO"
	.tkinfo
        /*0018*/ 	.word	0x00000002
        /*0030*/ 	.string	""
        /*0030*/ 	.string	"ptxas"
        /*0030*/ 	.string	"Cuda compilation tools, release 13.0, V13.0.88"
        /*0030*/ 	.string	"Build cuda_13.0.r13.0/compiler.36424714_0"
        /*0030*/ 	.string	"-arch sm_100 -m 64 "



//--------------------- .note.nv.cuinfo           --------------------------
	.section	.note.nv.cuinfo,"",@"SHT_NOTE"
	.sectionflags	@"SHF_NOTE_NV_CUINFO"
        /*0018*/ 	.short	0x0002
        /*001a*/ 	.short	0x0064
        /*001c*/ 	.short	0x0082
	.zero		2


//--------------------- .nv.info                  --------------------------
	.section	.nv.info,"",@"SHT_CUDA_INFO"
	.align	4


	//----- nvinfo : EIATTR_REGCOUNT
	.align		4
        /*0000*/ 	.byte	0x04, 0x2f
        /*0002*/ 	.short	(.L_1 - .L_0)
	.align		4
.L_0:
        /*0004*/ 	.word	index@(_Z16softmax2D_kernelPfS_ii)
        /*0008*/ 	.word	0x00000020


	//----- nvinfo : EIATTR_FRAME_SIZE
	.align		4
.L_1:
        /*000c*/ 	.byte	0x04, 0x11
        /*000e*/ 	.short	(.L_3 - .L_2)
	.align		4
.L_2:
        /*0010*/ 	.word	index@($__internal_1_$__cuda_sm3x_div_rn_noftz_f32_slowpath)
        /*0014*/ 	.word	0x00000000


	//----- nvinfo : EIATTR_FRAME_SIZE
	.align		4
.L_3:
        /*0018*/ 	.byte	0x04, 0x11
        /*001a*/ 	.short	(.L_5 - .L_4)
	.align		4
.L_4:
        /*001c*/ 	.word	index@(_Z16softmax2D_kernelPfS_ii)
        /*0020*/ 	.word	0x00000000


	//----- nvinfo : EIATTR_REGCOUNT
	.align		4
.L_5:
        /*0024*/ 	.byte	0x04, 0x2f
        /*0026*/ 	.short	(.L_7 - .L_6)
	.align		4
.L_6:
        /*0028*/ 	.word	index@(_Z25softmax_kernel_reduction2PfS_ii)
        /*002c*/ 	.word	0x00000015


	//----- nvinfo : EIATTR_FRAME_SIZE
	.align		4
.L_7:
        /*0030*/ 	.byte	0x04, 0x11
        /*0032*/ 	.short	(.L_9 - .L_8)
	.align		4
.L_8:
        /*0034*/ 	.word	index@($__internal_0_$__cuda_sm3x_div_rn_noftz_f32_slowpath)
        /*0038*/ 	.word	0x00000000


	//----- nvinfo : EIATTR_FRAME_SIZE
	.align		4
.L_9:
        /*003c*/ 	.byte	0x04, 0x11
        /*003e*/ 	.short	(.L_11 - .L_10)
	.align		4
.L_10:
        /*0040*/ 	.word	index@(_Z25softmax_kernel_reduction2PfS_ii)
        /*0044*/ 	.word	0x00000000


	//----- nvinfo : EIATTR_MIN_STACK_SIZE
	.align		4
.L_11:
        /*0048*/ 	.byte	0x04, 0x12
        /*004a*/ 	.short	(.L_13 - .L_12)
	.align		4
.L_12:
        /*004c*/ 	.word	index@(_Z25softmax_kernel_reduction2PfS_ii)
        /*0050*/ 	.word	0x00000000


	//----- nvinfo : EIATTR_MIN_STACK_SIZE
	.align		4
.L_13:
        /*0054*/ 	.byte	0x04, 0x12
        /*0056*/ 	.short	(.L_15 - .L_14)
	.align		4
.L_14:
        /*0058*/ 	.word	index@(_Z16softmax2D_kernelPfS_ii)
        /*005c*/ 	.word	0x00000000
.L_15:


//--------------------- .nv.compat                --------------------------
	.section	.nv.compat,"",@"SHT_CUDA_COMPAT_INFO"
	.align	4
        /*0000*/ 	.byte	0x02, 0x09, 0x00, 0x00, 0x02, 0x02, 0x01, 0x00, 0x02, 0x05, 0x05, 0x00, 0x03, 0x07, 0x01, 0x01
        /*0010*/ 	.byte	0x02, 0x03, 0x00, 0x00, 0x02, 0x06, 0x01, 0x00, 0x04, 0x0b, 0x08, 0x00, 0x01, 0x00, 0x00, 0x00
        /*0020*/ 	.byte	0x00, 0x00, 0x00, 0x00


//--------------------- .nv.info._Z25softmax_kernel_reduction2PfS_ii --------------------------
	.section	.nv.info._Z25softmax_kernel_reduction2PfS_ii,"",@"SHT_CUDA_INFO"
	.sectionflags	@""
	.align	4


	//----- nvinfo : EIATTR_CUDA_API_VERSION
	.align		4
        /*0000*/ 	.byte	0x04, 0x37
        /*0002*/ 	.short	(.L_17 - .L_16)
.L_16:
        /*0004*/ 	.word	0x00000082


	//----- nvinfo : EIATTR_KPARAM_INFO
	.align		4
.L_17:
        /*0008*/ 	.byte	0x04, 0x17
        /*000a*/ 	.short	(.L_19 - .L_18)
.L_18:
        /*000c*/ 	.word	0x00000000
        /*0010*/ 	.short	0x0003
        /*0012*/ 	.short	0x0014
        /*0014*/ 	.byte	0x00, 0xf0, 0x11, 0x00


	//----- nvinfo : EIATTR_KPARAM_INFO
	.align		4
.L_19:
        /*0018*/ 	.byte	0x04, 0x17
        /*001a*/ 	.short	(.L_21 - .L_20)
.L_20:
        /*001c*/ 	.word	0x00000000
        /*0020*/ 	.short	0x0002
        /*0022*/ 	.short	0x0010
        /*0024*/ 	.byte	0x00, 0xf0, 0x11, 0x00


	//----- nvinfo : EIATTR_KPARAM_INFO
	.align		4
.L_21:
        /*0028*/ 	.byte	0x04, 0x17
        /*002a*/ 	.short	(.L_23 - .L_22)
.L_22:
        /*002c*/ 	.word	0x00000000
        /*0030*/ 	.short	0x0001
        /*0032*/ 	.short	0x0008
        /*0034*/ 	.byte	0x00, 0xf5, 0x21, 0x00


	//----- nvinfo : EIATTR_KPARAM_INFO
	.align		4
.L_23:
        /*0038*/ 	.byte	0x04, 0x17
        /*003a*/ 	.short	(.L_25 - .L_24)
.L_24:
        /*003c*/ 	.word	0x00000000
        /*0040*/ 	.short	0x0000
        /*0042*/ 	.short	0x0000
        /*0044*/ 	.byte	0x00, 0xf5, 0x21, 0x00


	//----- nvinfo : EIATTR_SPARSE_MMA_MASK
	.align		4
.L_25:
        /*0048*/ 	.byte	0x03, 0x50
        /*004a*/ 	.short	0x0000


	//----- nvinfo : EIATTR_MAXREG_COUNT
	.align		4
        /*004c*/ 	.byte	0x03, 0x1b
        /*004e*/ 	.short	0x00ff


	//----- nvinfo : EIATTR_NUM_BARRIERS
	.align		4
        /*0050*/ 	.byte	0x02, 0x4c
        /*0052*/ 	.byte	0x01
	.zero		1


	//----- nvinfo : EIATTR_MERCURY_ISA_VERSION
	.align		4
        /*0054*/ 	.byte	0x03, 0x5f
        /*0056*/ 	.short	0x0101


	//----- nvinfo : EIATTR_VRC_CTA_INIT_COUNT
	.align		4
        /*0058*/ 	.byte	0x02, 0x4a
	.zero		1
	.zero		1


	//----- nvinfo : EIATTR_EXIT_INSTR_OFFSETS
	.align		4
        /*005c*/ 	.byte	0x04, 0x1c
        /*005e*/ 	.short	(.L_27 - .L_26)


	//   ....[0]....
.L_26:
        /*0060*/ 	.word	0x000000c0


	//   ....[1]....
        /*0064*/ 	.word	0x00000860


	//----- nvinfo : EIATTR_CRS_STACK_SIZE
	.align		4
.L_27:
        /*0068*/ 	.byte	0x04, 0x1e
        /*006a*/ 	.short	(.L_29 - .L_28)
.L_28:
        /*006c*/ 	.word	0x00000000


	//----- nvinfo : EIATTR_CBANK_PARAM_SIZE
	.align		4
.L_29:
        /*0070*/ 	.byte	0x03, 0x19
        /*0072*/ 	.short	0x0018


	//----- nvinfo : EIATTR_PARAM_CBANK
	.align		4
        /*0074*/ 	.byte	0x04, 0x0a
        /*0076*/ 	.short	(.L_31 - .L_30)
	.align		4
.L_30:
        /*0078*/ 	.word	index@(.nv.constant0._Z25softmax_kernel_reduction2PfS_ii)
        /*007c*/ 	.short	0x0380
        /*007e*/ 	.short	0x0018


	//----- nvinfo : EIATTR_SW_WAR
	.align		4
.L_31:
        /*0080*/ 	.byte	0x04, 0x36
        /*0082*/ 	.short	(.L_33 - .L_32)
.L_32:
        /*0084*/ 	.word	0x00000008
.L_33:


//--------------------- .nv.info._Z16softmax2D_kernelPfS_ii --------------------------
	.section	.nv.info._Z16softmax2D_kernelPfS_ii,"",@"SHT_CUDA_INFO"
	.sectionflags	@""
	.align	4


	//----- nvinfo : EIATTR_CUDA_API_VERSION
	.align		4
        /*0000*/ 	.byte	0x04, 0x37
        /*0002*/ 	.short	(.L_35 - .L_34)
.L_34:
        /*0004*/ 	.word	0x00000082


	//----- nvinfo : EIATTR_KPARAM_INFO
	.align		4
.L_35:
        /*0008*/ 	.byte	0x04, 0x17
        /*000a*/ 	.short	(.L_37 - .L_36)
.L_36:
        /*000c*/ 	.word	0x00000000
        /*0010*/ 	.short	0x0003
        /*0012*/ 	.short	0x0014
        /*0014*/ 	.byte	0x00, 0xf0, 0x11, 0x00


	//----- nvinfo : EIATTR_KPARAM_INFO
	.align		4
.L_37:
        /*0018*/ 	.byte	0x04, 0x17
        /*001a*/ 	.short	(.L_39 - .L_38)
.L_38:
        /*001c*/ 	.word	0x00000000
        /*0020*/ 	.short	0x0002
        /*0022*/ 	.short	0x0010
        /*0024*/ 	.byte	0x00, 0xf0, 0x11, 0x00


	//----- nvinfo : EIATTR_KPARAM_INFO
	.align		4
.L_39:
        /*0028*/ 	.byte	0x04, 0x17
        /*002a*/ 	.short	(.L_41 - .L_40)
.L_40:
        /*002c*/ 	.word	0x00000000
        /*0030*/ 	.short	0x0001
        /*0032*/ 	.short	0x0008
        /*0034*/ 	.byte	0x00, 0xf5, 0x21, 0x00


	//----- nvinfo : EIATTR_KPARAM_INFO
	.align		4
.L_41:
        /*0038*/ 	.byte	0x04, 0x17
        /*003a*/ 	.short	(.L_43 - .L_42)
.L_42:
        /*003c*/ 	.word	0x00000000
        /*0040*/ 	.short	0x0000
        /*0042*/ 	.short	0x0000
        /*0044*/ 	.byte	0x00, 0xf5, 0x21, 0x00


	//----- nvinfo : EIATTR_SPARSE_MMA_MASK
	.align		4
.L_43:
        /*0048*/ 	.byte	0x03, 0x50
        /*004a*/ 	.short	0x0000


	//----- nvinfo : EIATTR_MAXREG_COUNT
	.align		4
        /*004c*/ 	.byte	0x03, 0x1b
        /*004e*/ 	.short	0x00ff


	//----- nvinfo : EIATTR_MERCURY_ISA_VERSION
	.align		4
        /*0050*/ 	.byte	0x03, 0x5f
        /*0052*/ 	.short	0x0101


	//----- nvinfo : EIATTR_VRC_CTA_INIT_COUNT
	.align		4
        /*0054*/ 	.byte	0x02, 0x4a
	.zero		1
	.zero		1


	//----- nvinfo : EIATTR_EXIT_INSTR_OFFSETS
	.align		4
        /*0058*/ 	.byte	0x04, 0x1c
        /*005a*/ 	.short	(.L_45 - .L_44)


	//   ....[0]....
.L_44:
        /*005c*/ 	.word	0x000000c0


	//   ....[1]....
        /*0060*/ 	.word	0x00001710


	//----- nvinfo : EIATTR_CRS_STACK_SIZE
	.align		4
.L_45:
        /*0064*/ 	.byte	0x04, 0x1e
        /*0066*/ 	.short	(.L_47 - .L_46)
.L_46:
        /*0068*/ 	.word	0x00000000


	//----- nvinfo : EIATTR_CBANK_PARAM_SIZE
	.align		4
.L_47:
        /*006c*/ 	.byte	0x03, 0x19
        /*006e*/ 	.short	0x0018


	//----- nvinfo : EIATTR_PARAM_CBANK
	.align		4
        /*0070*/ 	.byte	0x04, 0x0a
        /*0072*/ 	.short	(.L_49 - .L_48)
	.align		4
.L_48:
        /*0074*/ 	.word	index@(.nv.constant0._Z16softmax2D_kernelPfS_ii)
        /*0078*/ 	.short	0x0380
        /*007a*/ 	.short	0x0018


	//----- nvinfo : EIATTR_SW_WAR
	.align		4
.L_49:
        /*007c*/ 	.byte	0x04, 0x36
        /*007e*/ 	.short	(.L_51 - .L_50)
.L_50:
        /*0080*/ 	.word	0x00000008
.L_51:


//--------------------- .nv.callgraph             --------------------------
	.section	.nv.callgraph,"",@"SHT_CUDA_CALLGRAPH"
	.align	4
	.sectionentsize	8
	.align		4
        /*0000*/ 	.word	0x00000000
	.align		4
        /*0004*/ 	.word	0xffffffff
	.align		4
        /*0008*/ 	.word	0x00000000
	.align		4
        /*000c*/ 	.word	0xfffffffe
	.align		4
        /*0010*/ 	.word	0x00000000
	.align		4
        /*0014*/ 	.word	0xfffffffd
	.align		4
        /*0018*/ 	.word	0x00000000
	.align		4
        /*001c*/ 	.word	0xfffffffc


//--------------------- .text._Z25softmax_kernel_reduction2PfS_ii --------------------------
	.section	.text._Z25softmax_kernel_reduction2PfS_ii,"ax",@progbits
	.align	128
        .global         _Z25softmax_kernel_reduction2PfS_ii
        .type           _Z25softmax_kernel_reduction2PfS_ii,@function
        .size           _Z25softmax_kernel_reduction2PfS_ii,(.L_x_49 - _Z25softmax_kernel_reduction2PfS_ii)
        .other          _Z25softmax_kernel_reduction2PfS_ii,@"STO_CUDA_ENTRY STV_DEFAULT"
_Z25softmax_kernel_reduction2PfS_ii:
.text._Z25softmax_kernel_reduction2PfS_ii:
[----:B------:R-:W-:Y:S01]  /*0000*/  LDC R1, c[0x0][0x37c] ;  /* 0x0000df00ff017b82 */ /* 0x000fe20000000800 */
[----:B------:R-:W0:Y:S07]  /*0010*/  S2R R7, SR_TID.X ;  /* 0x0000000000077919 */ /* 0x000e2e0000002100 */
[----:B------:R-:W1:Y:S01]  /*0020*/  LDC R13, c[0x0][0x364] ;  /* 0x0000d900ff0d7b82 */ /* 0x000e620000000800 */
[----:B------:R-:W2:Y:S01]  /*0030*/  LDCU.64 UR6, c[0x0][0x390] ;  /* 0x00007200ff0677ac */ /* 0x000ea20008000a00 */
[----:B------:R-:W1:Y:S06]  /*0040*/  S2R R10, SR_TID.Y ;  /* 0x00000000000a7919 */ /* 0x000e6c0000002200 */
[----:B------:R-:W0:Y:S08]  /*0050*/  S2UR UR5, SR_CTAID.X ;  /* 0x00000000000579c3 */ /* 0x000e300000002500 */
[----:B------:R-:W0:Y:S08]  /*0060*/  LDC R0, c[0x0][0x360] ;  /* 0x0000d800ff007b82 */ /* 0x000e300000000800 */
[----:B------:R-:W1:Y:S01]  /*0070*/  S2UR UR4, SR_CTAID.Y ;  /* 0x00000000000479c3 */ /* 0x000e620000002600 */
[----:B0-----:R-:W-:-:S05]  /*0080*/  IMAD R4, R0, UR5, R7 ;  /* 0x0000000500047c24 */ /* 0x001fca000f8e0207 */
[----:B--2---:R-:W-:Y:S01]  /*0090*/  ISETP.GE.AND P0, PT, R4, UR7, PT ;  /* 0x0000000704007c0c */ /* 0x004fe2000bf06270 */
[----:B-1----:R-:W-:-:S05]  /*00a0*/  IMAD R5, R13, UR4, R10 ;  /* 0x000000040d057c24 */ /* 0x002fca000f8e020a */
[----:B------:R-:W-:-:S13]  /*00b0*/  ISETP.GE.OR P0, PT, R5, UR6, P0 ;  /* 0x0000000605007c0c */ /* 0x000fda0008706670 */
[----:B------:R-:W-:Y:S05]  /*00c0*/  @P0 EXIT ;  /* 0x000000000000094d */ /* 0x000fea0003800000 */
[----:B------:R-:W-:Y:S01]  /*00d0*/  ISETP.GE.AND P0, PT, R7, UR7, PT ;  /* 0x0000000707007c0c */ /* 0x000fe2000bf06270 */
[----:B------:R-:W0:Y:S01]  /*00e0*/  LDCU.64 UR8, c[0x0][0x358] ;  /* 0x00006b00ff0877ac */ /* 0x000e220008000a00 */
[----:B------:R-:W-:Y:S01]  /*00f0*/  BSSY.RECONVERGENT B0, `(.L_x_0) ;  /* 0x000000d000007945 */ /* 0x000fe20003800200 */
[----:B------:R-:W-:-:S10]  /*0100*/  IMAD.MOV.U32 R11, RZ, RZ, -0x800000 ;  /* 0xff800000ff0b7424 */ /* 0x000fd400078e00ff */
[----:B------:R-:W-:Y:S05]  /*0110*/  @P0 BRA `(.L_x_1) ;  /* 0x0000000000280947 */ /* 0x000fea0003800000 */
[----:B------:R-:W1:Y:S01]  /*0120*/  LDC.64 R8, c[0x0][0x380] ;  /* 0x0000e000ff087b82 */ /* 0x000e620000000a00 */
[----:B------:R-:W-:Y:S02]  /*0130*/  IMAD.MOV.U32 R11, RZ, RZ, -0x800000 ;  /* 0xff800000ff0b7424 */ /* 0x000fe400078e00ff */
[----:B------:R-:W-:-:S07]  /*0140*/  IMAD.MOV.U32 R6, RZ, RZ, R7 ;  /* 0x000000ffff067224 */ /* 0x000fce00078e0007 */
.L_x_2:
[----:B------:R-:W-:-:S04]  /*0150*/  IMAD R3, R5, UR7, R6 ;  /* 0x0000000705037c24 */ /* 0x000fc8000f8e0206 */
[----:B-1----:R-:W-:-:S06]  /*0160*/  IMAD.WIDE R2, R3, 0x4, R8 ;  /* 0x0000000403027825 */ /* 0x002fcc00078e0208 */
[----:B0-----:R-:W2:Y:S01]  /*0170*/  LDG.E R2, desc[UR8][R2.64] ;  /* 0x0000000802027981 */ /* 0x001ea2000c1e1900 */
[----:B------:R-:W-:-:S05]  /*0180*/  IMAD.IADD R6, R0, 0x1, R6 ;  /* 0x0000000100067824 */ /* 0x000fca00078e0206 */
[----:B------:R-:W-:Y:S02]  /*0190*/  ISETP.GE.AND P0, PT, R6, UR7, PT ;  /* 0x0000000706007c0c */ /* 0x000fe4000bf06270 */
[----:B--2---:R-:W-:-:S11]  /*01a0*/  FMNMX R11, R2, R11, !PT ;  /* 0x0000000b020b7209 */ /* 0x004fd60007800000 */
[----:B------:R-:W-:Y:S05]  /*01b0*/  @!P0 BRA `(.L_x_2) ;  /* 0xfffffffc00e48947 */ /* 0x000fea000383ffff */
.L_x_1:
[----:B0-----:R-:W-:Y:S05]  /*01c0*/  BSYNC.RECONVERGENT B0 ;  /* 0x0000000000007941 */ /* 0x001fea0003800200 */
.L_x_0:
[----:B------:R-:W0:Y:S01]  /*01d0*/  S2UR UR5, SR_CgaCtaId ;  /* 0x00000000000579c3 */ /* 0x000e220000008800 */
[-C--:B------:R-:W-:Y:S01]  /*01e0*/  IMAD R6, R13, R0.reuse, RZ ;  /* 0x000000000d067224 */ /* 0x080fe200078e02ff */
[----:B------:R-:W-:Y:S01]  /*01f0*/  UMOV UR4, 0x400 ;  /* 0x0000040000047882 */ /* 0x000fe20000000000 */
[----:B------:R-:W-:Y:S01]  /*0200*/  IMAD R10, R10, R0, R7 ;  /* 0x000000000a0a7224 */ /* 0x000fe200078e0207 */
[----:B------:R-:W1:Y:S02]  /*0210*/  LDCU UR7, c[0x0][0x394] ;  /* 0x00007280ff0777ac */ /* 0x000e640008000800 */
[----:B------:R-:W-:Y:S02]  /*0220*/  ISETP.GE.U32.AND P0, PT, R6, 0x2, PT ;  /* 0x000000020600780c */ /* 0x000fe40003f06070 */
[----:B------:R-:W2:Y:S08]  /*0230*/  LDC.64 R2, c[0x0][0x380] ;  /* 0x0000e000ff027b82 */ /* 0x000eb00000000a00 */
[----:B------:R-:W3:Y:S01]  /*0240*/  S2UR UR6, SR_CgaCtaId ;  /* 0x00000000000679c3 */ /* 0x000ee20000008800 */
[----:B0-----:R-:W-:-:S06]  /*0250*/  ULEA UR4, UR5, UR4, 0x18 ;  /* 0x0000000405047291 */ /* 0x001fcc000f8ec0ff */
[----:B------:R-:W-:Y:S01]  /*0260*/  LEA R14, R10, UR4, 0x2 ;  /* 0x000000040a0e7c11 */ /* 0x000fe2000f8e10ff */
[----:B------:R-:W-:-:S04]  /*0270*/  UMOV UR4, 0x400 ;  /* 0x0000040000047882 */ /* 0x000fc80000000000 */
[----:B------:R0:W-:Y:S01]  /*0280*/  STS [R14], R11 ;  /* 0x0000000b0e007388 */ /* 0x0001e20000000800 */
[----:B------:R-:W-:Y:S06]  /*0290*/  BAR.SYNC.DEFER_BLOCKING 0x0 ;  /* 0x0000000000007b1d */ /* 0x000fec0000010000 */
[----:B-1----:R-:W-:Y:S05]  /*02a0*/  @!P0 BRA `(.L_x_3) ;  /* 0x0000000000308947 */ /* 0x002fea0003800000 */
[----:B------:R-:W-:-:S07]  /*02b0*/  MOV R8, R6 ;  /* 0x0000000600087202 */ /* 0x000fce0000000f00 */
.L_x_4:
[----:B------:R-:W-:-:S04]  /*02c0*/  SHF.R.U32.HI R13, RZ, 0x1, R8 ;  /* 0x00000001ff0d7819 */ /* 0x000fc80000011608 */
[----:B------:R-:W-:-:S13]  /*02d0*/  ISETP.GE.U32.AND P0, PT, R10, R13, PT ;  /* 0x0000000d0a00720c */ /* 0x000fda0003f06070 */
[----:B0-----:R-:W-:Y:S01]  /*02e0*/  @!P0 IMAD R11, R13, 0x4, R14 ;  /* 0x000000040d0b8824 */ /* 0x001fe200078e020e */
[----:B------:R-:W-:Y:S04]  /*02f0*/  @!P0 LDS R9, [R14] ;  /* 0x000000000e098984 */ /* 0x000fe80000000800 */
[----:B------:R-:W0:Y:S02]  /*0300*/  @!P0 LDS R12, [R11] ;  /* 0x000000000b0c8984 */ /* 0x000e240000000800 */
[----:B0-----:R-:W-:-:S05]  /*0310*/  @!P0 FMNMX R9, R9, R12, !PT ;  /* 0x0000000c09098209 */ /* 0x001fca0007800000 */
[----:B------:R1:W-:Y:S01]  /*0320*/  @!P0 STS [R14], R9 ;  /* 0x000000090e008388 */ /* 0x0003e20000000800 */
[----:B------:R-:W-:Y:S01]  /*0330*/  BAR.SYNC.DEFER_BLOCKING 0x0 ;  /* 0x0000000000007b1d */ /* 0x000fe20000010000 */
[----:B------:R-:W-:Y:S01]  /*0340*/  ISETP.GT.U32.AND P0, PT, R8, 0x3, PT ;  /* 0x000000030800780c */ /* 0x000fe20003f04070 */
[----:B------:R-:W-:-:S12]  /*0350*/  IMAD.MOV.U32 R8, RZ, RZ, R13 ;  /* 0x000000ffff087224 */ /* 0x000fd800078e000d */
[----:B-1----:R-:W-:Y:S05]  /*0360*/  @P0 BRA `(.L_x_4) ;  /* 0xfffffffc00d40947 */ /* 0x002fea000383ffff */
.L_x_3:
[----:B------:R-:W-:Y:S01]  /*0370*/  ISETP.GE.AND P0, PT, R7, UR7, PT ;  /* 0x0000000707007c0c */ /* 0x000fe2000bf06270 */
[----:B---3--:R-:W-:Y:S01]  /*0380*/  ULEA UR5, UR6, UR4, 0x18 ;  /* 0x0000000406057291 */ /* 0x008fe2000f8ec0ff */
[----:B------:R-:W-:Y:S01]  /*0390*/  BSSY.RECONVERGENT B0, `(.L_x_5) ;  /* 0x0000017000007945 */ /* 0x000fe20003800200 */
[----:B0-----:R-:W-:-:S07]  /*03a0*/  IMAD.MOV.U32 R14, RZ, RZ, RZ ;  /* 0x000000ffff0e7224 */ /* 0x001fce00078e00ff */
[----:B------:R-:W0:Y:S03]  /*03b0*/  LDS R11, [UR5] ;  /* 0x00000005ff0b7984 */ /* 0x000e260008000800 */
[----:B------:R-:W-:Y:S05]  /*03c0*/  @P0 BRA `(.L_x_6) ;  /* 0x00000000004c0947 */ /* 0x000fea0003800000 */
[----:B------:R-:W1:Y:S01]  /*03d0*/  LDC.64 R8, c[0x0][0x380] ;  /* 0x0000e000ff087b82 */ /* 0x000e620000000a00 */
[----:B------:R-:W-:-:S07]  /*03e0*/  HFMA2 R14, -RZ, RZ, 0, 0 ;  /* 0x00000000ff0e7431 */ /* 0x000fce00000001ff */
.L_x_7:
[----:B------:R-:W-:-:S04]  /*03f0*/  IMAD R13, R5, UR7, R7 ;  /* 0x00000007050d7c24 */ /* 0x000fc8000f8e0207 */
[----:B-1----:R-:W-:-:S06]  /*0400*/  IMAD.WIDE R12, R13, 0x4, R8 ;  /* 0x000000040d0c7825 */ /* 0x002fcc00078e0208 */
[----:B------:R-:W0:Y:S01]  /*0410*/  LDG.E R12, desc[UR8][R12.64] ;  /* 0x000000080c0c7981 */ /* 0x000e22000c1e1900 */
[----:B------:R-:W-:Y:S02]  /*0420*/  IMAD.MOV.U32 R16, RZ, RZ, 0x3bbb989d ;  /* 0x3bbb989dff107424 */ /* 0x000fe400078e00ff */
[----:B------:R-:W-:Y:S02]  /*0430*/  IMAD.MOV.U32 R17, RZ, RZ, 0x437c0000 ;  /* 0x437c0000ff117424 */ /* 0x000fe400078e00ff */
[----:B------:R-:W-:-:S05]  /*0440*/  IMAD.IADD R7, R0, 0x1, R7 ;  /* 0x0000000100077824 */ /* 0x000fca00078e0207 */
[----:B------:R-:W-:Y:S01]  /*0450*/  ISETP.GE.AND P0, PT, R7, UR7, PT ;  /* 0x0000000707007c0c */ /* 0x000fe2000bf06270 */
[----:B0-----:R-:W-:-:S04]  /*0460*/  FADD R15, -R11, R12 ;  /* 0x0000000c0b0f7221 */ /* 0x001fc80000000100 */
[----:B------:R-:W-:-:S04]  /*0470*/  FFMA.SAT R16, R15, R16, 0.5 ;  /* 0x3f0000000f107423 */ /* 0x000fc80000002010 */
[----:B------:R-:W-:-:S04]  /*0480*/  FFMA.RM R16, R16, R17, 12582913 ;  /* 0x4b40000110107423 */ /* 0x000fc80000004011 */
[C---:B------:R-:W-:Y:S01]  /*0490*/  FADD R18, R16.reuse, -12583039 ;  /* 0xcb40007f10127421 */ /* 0x040fe20000000000 */
[----:B------:R-:W-:-:S03]  /*04a0*/  SHF.L.U32 R13, R16, 0x17, RZ ;  /* 0x00000017100d7819 */ /* 0x000fc600000006ff */
[----:B------:R-:W-:-:S04]  /*04b0*/  FFMA R18, R15, 1.4426950216293334961, -R18 ;  /* 0x3fb8aa3b0f127823 */ /* 0x000fc80000000812 */
[----:B------:R-:W-:-:S06]  /*04c0*/  FFMA R18, R15, 1.925963033500011079e-08, R18 ;  /* 0x32a570600f127823 */ /* 0x000fcc0000000012 */
[----:B------:R-:W0:Y:S02]  /*04d0*/  MUFU.EX2 R18, R18 ;  /* 0x0000001200127308 */ /* 0x000e240000000800 */
[----:B0-----:R-:W-:Y:S01]  /*04e0*/  FFMA R14, R13, R18, R14 ;  /* 0x000000120d0e7223 */ /* 0x001fe2000000000e */
[----:B------:R-:W-:Y:S06]  /*04f0*/  @!P0 BRA `(.L_x_7) ;  /* 0xfffffffc00bc8947 */ /* 0x000fec000383ffff */
.L_x_6:
[----:B------:R-:W-:Y:S05]  /*0500*/  BSYNC.RECONVERGENT B0 ;  /* 0x0000000000007941 */ /* 0x000fea0003800200 */
.L_x_5:
[----:B------:R-:W-:Y:S01]  /*0510*/  UIADD3 UR4, UPT, UPT, UR4, 0x1000, URZ ;  /* 0x0000100004047890 */ /* 0x000fe2000fffe0ff */
[----:B------:R-:W-:-:S03]  /*0520*/  ISETP.GE.U32.AND P0, PT, R6, 0x2, PT ;  /* 0x000000020600780c */ /* 0x000fc60003f06070 */
[----:B------:R-:W-:-:S06]  /*0530*/  ULEA UR4, UR6, UR4, 0x18 ;  /* 0x0000000406047291 */ /* 0x000fcc000f8ec0ff */
[----:B------:R-:W-:-:S05]  /*0540*/  LEA R8, R10, UR4, 0x2 ;  /* 0x000000040a087c11 */ /* 0x000fca000f8e10ff */
[----:B------:R1:W-:Y:S01]  /*0550*/  STS [R8], R14 ;  /* 0x0000000e08007388 */ /* 0x0003e20000000800 */
[----:B------:R-:W-:Y:S06]  /*0560*/  BAR.SYNC.DEFER_BLOCKING 0x0 ;  /* 0x0000000000007b1d */ /* 0x000fec0000010000 */
[----:B------:R-:W-:Y:S05]  /*0570*/  @!P0 BRA `(.L_x_8) ;  /* 0x00000000002c8947 */ /* 0x000fea0003800000 */
.L_x_9:
[----:B------:R-:W-:-:S04]  /*0580*/  SHF.R.U32.HI R9, RZ, 0x1, R6 ;  /* 0x00000001ff097819 */ /* 0x000fc80000011606 */
[----:B------:R-:W-:-:S13]  /*0590*/  ISETP.GE.U32.AND P0, PT, R10, R9, PT ;  /* 0x000000090a00720c */ /* 0x000fda0003f06070 */
[----:B------:R-:W-:Y:S01]  /*05a0*/  @!P0 IMAD R0, R9, 0x4, R8 ;  /* 0x0000000409008824 */ /* 0x000fe200078e0208 */
[----:B------:R-:W-:Y:S05]  /*05b0*/  @!P0 LDS R7, [R8] ;  /* 0x0000000008078984 */ /* 0x000fea0000000800 */
[----:B------:R-:W3:Y:S02]  /*05c0*/  @!P0 LDS R0, [R0] ;  /* 0x0000000000008984 */ /* 0x000ee40000000800 */
[----:B---3--:R-:W-:-:S05]  /*05d0*/  @!P0 FADD R7, R0, R7 ;  /* 0x0000000700078221 */ /* 0x008fca0000000000 */
[----:B------:R3:W-:Y:S01]  /*05e0*/  @!P0 STS [R8], R7 ;  /* 0x0000000708008388 */ /* 0x0007e20000000800 */
[----:B------:R-:W-:Y:S01]  /*05f0*/  BAR.SYNC.DEFER_BLOCKING 0x0 ;  /* 0x0000000000007b1d */ /* 0x000fe20000010000 */
[----:B------:R-:W-:Y:S01]  /*0600*/  ISETP.GT.U32.AND P0, PT, R6, 0x3, PT ;  /* 0x000000030600780c */ /* 0x000fe20003f04070 */
[----:B------:R-:W-:-:S12]  /*0610*/  IMAD.MOV.U32 R6, RZ, RZ, R9 ;  /* 0x000000ffff067224 */ /* 0x000fd800078e0009 */
[----:B---3--:R-:W-:Y:S05]  /*0620*/  @P0 BRA `(.L_x_9) ;  /* 0xfffffffc00d40947 */ /* 0x008fea000383ffff */
.L_x_8:
[----:B------:R-:W3:Y:S02]  /*0630*/  LDCU UR4, c[0x0][0x394] ;  /* 0x00007280ff0477ac */ /* 0x000ee40008000800 */
[----:B---3--:R-:W-:-:S04]  /*0640*/  IMAD R5, R5, UR4, R4 ;  /* 0x0000000405057c24 */ /* 0x008fc8000f8e0204 */
[----:B--2---:R-:W-:-:S06]  /*0650*/  IMAD.WIDE R6, R5, 0x4, R2 ;  /* 0x0000000405067825 */ /* 0x004fcc00078e0202 */
[----:B------:R-:W0:Y:S01]  /*0660*/  LDG.E R6, desc[UR8][R6.64] ;  /* 0x0000000806067981 */ /* 0x000e22000c1e1900 */
[----:B------:R-:W2:Y:S01]  /*0670*/  S2UR UR5, SR_CgaCtaId ;  /* 0x00000000000579c3 */ /* 0x000ea20000008800 */
[----:B------:R-:W-:Y:S01]  /*0680*/  UMOV UR4, 0x400 ;  /* 0x0000040000047882 */ /* 0x000fe20000000000 */
[----:B------:R-:W-:Y:S01]  /*0690*/  IMAD.MOV.U32 R0, RZ, RZ, 0x3bbb989d ;  /* 0x3bbb989dff007424 */ /* 0x000fe200078e00ff */
[----:B------:R-:W-:Y:S01]  /*06a0*/  MOV R9, 0x437c0000 ;  /* 0x437c000000097802 */ /* 0x000fe20000000f00 */
[----:B------:R-:W-:Y:S01]  /*06b0*/  BSSY.RECONVERGENT B0, `(.L_x_10) ;  /* 0x0000017000007945 */ /* 0x000fe20003800200 */
[----:B--2---:R-:W-:-:S09]  /*06c0*/  ULEA UR4, UR5, UR4, 0x18 ;  /* 0x0000000405047291 */ /* 0x004fd2000f8ec0ff */
[----:B------:R-:W2:Y:S02]  /*06d0*/  LDS R3, [UR4+0x1000] ;  /* 0x00100004ff037984 */ /* 0x000ea40008000800 */
[----:B--2---:R-:W2:Y:S01]  /*06e0*/  MUFU.RCP R4, R3 ;  /* 0x0000000300047308 */ /* 0x004ea20000001000 */
[----:B0-----:R-:W-:-:S04]  /*06f0*/  FADD R11, -R11, R6 ;  /* 0x000000060b0b7221 */ /* 0x001fc80000000100 */
[----:B------:R-:W-:-:S04]  /*0700*/  FFMA.SAT R0, R11, R0, 0.5 ;  /* 0x3f0000000b007423 */ /* 0x000fc80000002000 */
[----:B------:R-:W-:Y:S01]  /*0710*/  FFMA.RM R0, R0, R9, 12582913 ;  /* 0x4b40000100007423 */ /* 0x000fe20000004009 */
[----:B--2---:R-:W-:-:S03]  /*0720*/  FFMA R9, -R3, R4, 1 ;  /* 0x3f80000003097423 */ /* 0x004fc60000000104 */
[C---:B------:R-:W-:Y:S01]  /*0730*/  FADD R2, R0.reuse, -12583039 ;  /* 0xcb40007f00027421 */ /* 0x040fe20000000000 */
[----:B------:R-:W-:Y:S02]  /*0740*/  IMAD.SHL.U32 R0, R0, 0x800000, RZ ;  /* 0x0080000000007824 */ /* 0x000fe400078e00ff */
[----:B------:R-:W-:Y:S01]  /*0750*/  FFMA R9, R4, R9, R4 ;  /* 0x0000000904097223 */ /* 0x000fe20000000004 */
[----:B------:R-:W-:-:S04]  /*0760*/  FFMA R2, R11, 1.4426950216293334961, -R2 ;  /* 0x3fb8aa3b0b027823 */ /* 0x000fc80000000802 */
[----:B------:R-:W-:-:S04]  /*0770*/  FFMA R2, R11, 1.925963033500011079e-08, R2 ;  /* 0x32a570600b027823 */ /* 0x000fc80000000002 */
[----:B------:R-:W0:Y:S02]  /*0780*/  MUFU.EX2 R7, R2 ;  /* 0x0000000200077308 */ /* 0x000e240000000800 */
[----:B0-----:R-:W-:-:S06]  /*0790*/  FMUL R0, R0, R7 ;  /* 0x0000000700007220 */ /* 0x001fcc0000400000 */
[----:B------:R-:W0:Y:S01]  /*07a0*/  FCHK P0, R0, R3 ;  /* 0x0000000300007302 */ /* 0x000e220000000000 */
[----:B------:R-:W-:-:S04]  /*07b0*/  FFMA R4, R0, R9, RZ ;  /* 0x0000000900047223 */ /* 0x000fc800000000ff */
[----:B------:R-:W-:-:S04]  /*07c0*/  FFMA R6, -R3, R4, R0 ;  /* 0x0000000403067223 */ /* 0x000fc80000000100 */
[----:B------:R-:W-:Y:S01]  /*07d0*/  FFMA R9, R9, R6, R4 ;  /* 0x0000000609097223 */ /* 0x000fe20000000004 */
[----:B0-----:R-:W-:Y:S06]  /*07e0*/  @!P0 BRA `(.L_x_11) ;  /* 0x00000000000c8947 */ /* 0x001fec0003800000 */
[----:B------:R-:W-:-:S07]  /*07f0*/  MOV R2, 0x810 ;  /* 0x0000081000027802 */ /* 0x000fce0000000f00 */
[----:B-1----:R-:W-:Y:S05]  /*0800*/  CALL.REL.NOINC `($__internal_0_$__cuda_sm3x_div_rn_noftz_f32_slowpath) ;  /* 0x0000000000187944 */ /* 0x002fea0003c00000 */
[----:B------:R-:W-:-:S07]  /*0810*/  IMAD.MOV.U32 R9, RZ, RZ, R0 ;  /* 0x000000ffff097224 */ /* 0x000fce00078e0000 */
.L_x_11:
[----:B------:R-:W-:Y:S05]  /*0820*/  BSYNC.RECONVERGENT B0 ;  /* 0x0000000000007941 */ /* 0x000fea0003800200 */
.L_x_10:
[----:B------:R-:W0:Y:S02]  /*0830*/  LDC.64 R2, c[0x0][0x388] ;  /* 0x0000e200ff027b82 */ /* 0x000e240000000a00 */
[----:B0-----:R-:W-:-:S05]  /*0840*/  IMAD.WIDE R2, R5, 0x4, R2 ;  /* 0x0000000405027825 */ /* 0x001fca00078e0202 */
[----:B------:R-:W-:Y:S01]  /*0850*/  STG.E desc[UR8][R2.64], R9 ;  /* 0x0000000902007986 */ /* 0x000fe2000c101908 */
[----:B------:R-:W-:Y:S05]  /*0860*/  EXIT ;  /* 0x000000000000794d */ /* 0x000fea0003800000 */
        .weak           $__internal_0_$__cuda_sm3x_div_rn_noftz_f32_slowpath
        .type           $__internal_0_$__cuda_sm3x_div_rn_noftz_f32_slowpath,@function
        .size           $__internal_0_$__cuda_sm3x_div_rn_noftz_f32_slowpath,(.L_x_49 - $__internal_0_$__cuda_sm3x_div_rn_noftz_f32_slowpath)
$__internal_0_$__cuda_sm3x_div_rn_noftz_f32_slowpath:
[--C-:B------:R-:W-:Y:S01]  /*0870*/  SHF.R.U32.HI R6, RZ, 0x17, R3.reuse ;  /* 0x00000017ff067819 */ /* 0x100fe20000011603 */
[----:B------:R-:W-:Y:S01]  /*0880*/  BSSY.RECONVERGENT B1, `(.L_x_12) ;  /* 0x0000064000017945 */ /* 0x000fe20003800200 */
[--C-:B------:R-:W-:Y:S01]  /*0890*/  SHF.R.U32.HI R4, RZ, 0x17, R0.reuse ;  /* 0x00000017ff047819 */ /* 0x100fe20000011600 */
[----:B------:R-:W-:Y:S01]  /*08a0*/  IMAD.MOV.U32 R7, RZ, RZ, R0 ;  /* 0x000000ffff077224 */ /* 0x000fe200078e0000 */
[----:B------:R-:W-:Y:S01]  /*08b0*/  LOP3.LUT R6, R6, 0xff, RZ, 0xc0, !PT ;  /* 0x000000ff06067812 */ /* 0x000fe200078ec0ff */
[----:B------:R-:W-:Y:S01]  /*08c0*/  IMAD.MOV.U32 R8, RZ, RZ, R3 ;  /* 0x000000ffff087224 */ /* 0x000fe200078e0003 */
[----:B------:R-:W-:-:S03]  /*08d0*/  LOP3.LUT R4, R4, 0xff, RZ, 0xc0, !PT ;  /* 0x000000ff04047812 */ /* 0x000fc600078ec0ff */
[----:B------:R-:W-:Y:S01]  /*08e0*/  VIADD R11, R6, 0xffffffff ;  /* 0xffffffff060b7836 */ /* 0x000fe20000000000 */
[----:B------:R-:W-:-:S04]  /*08f0*/  IADD3 R10, PT, PT, R4, -0x1, RZ ;  /* 0xffffffff040a7810 */ /* 0x000fc80007ffe0ff */
[----:B------:R-:W-:-:S04]  /*0900*/  ISETP.GT.U32.AND P0, PT, R11, 0xfd, PT ;  /* 0x000000fd0b00780c */ /* 0x000fc80003f04070 */
[----:B------:R-:W-:-:S13]  /*0910*/  ISETP.GT.U32.OR P0, PT, R10, 0xfd, P0 ;  /* 0x000000fd0a00780c */ /* 0x000fda0000704470 */
[----:B------:R-:W-:Y:S01]  /*0920*/  @!P0 IMAD.MOV.U32 R9, RZ, RZ, RZ ;  /* 0x000000ffff098224 */ /* 0x000fe200078e00ff */
[----:B------:R-:W-:Y:S06]  /*0930*/  @!P0 BRA `(.L_x_13) ;  /* 0x00000000005c8947 */ /* 0x000fec0003800000 */
[----:B------:R-:W-:Y:S02]  /*0940*/  FSETP.GTU.FTZ.AND P0, PT, |R0|, +INF , PT ;  /* 0x7f8000000000780b */ /* 0x000fe40003f1c200 */
[----:B------:R-:W-:-:S04]  /*0950*/  FSETP.GTU.FTZ.AND P1, PT, |R3|, +INF , PT ;  /* 0x7f8000000300780b */ /* 0x000fc80003f3c200 */
[----:B------:R-:W-:-:S13]  /*0960*/  PLOP3.LUT P0, PT, P0, P1, PT, 0xf8, 0x8f ;  /* 0x00000000008f781c */ /* 0x000fda0000703f70 */
[----:B------:R-:W-:Y:S05]  /*0970*/  @P0 BRA `(.L_x_14) ;  /* 0x00000004004c0947 */ /* 0x000fea0003800000 */
[----:B------:R-:W-:-:S13]  /*0980*/  LOP3.LUT P0, RZ, R8, 0x7fffffff, R7, 0xc8, !PT ;  /* 0x7fffffff08ff7812 */ /* 0x000fda000780c807 */
[----:B------:R-:W-:Y:S05]  /*0990*/  @!P0 BRA `(.L_x_15) ;  /* 0x00000004003c8947 */ /* 0x000fea0003800000 */
[C---:B------:R-:W-:Y:S02]  /*09a0*/  FSETP.NEU.FTZ.AND P2, PT, |R0|.reuse, +INF , PT ;  /* 0x7f8000000000780b */ /* 0x040fe40003f5d200 */
[----:B------:R-:W-:Y:S02]  /*09b0*/  FSETP.NEU.FTZ.AND P1, PT, |R3|, +INF , PT ;  /* 0x7f8000000300780b */ /* 0x000fe40003f3d200 */
[----:B------:R-:W-:-:S11]  /*09c0*/  FSETP.NEU.FTZ.AND P0, PT, |R0|, +INF , PT ;  /* 0x7f8000000000780b */ /* 0x000fd60003f1d200 */
[----:B------:R-:W-:Y:S05]  /*09d0*/  @!P1 BRA !P2, `(.L_x_15) ;  /* 0x00000004002c9947 */ /* 0x000fea0005000000 */
[----:B------:R-:W-:-:S04]  /*09e0*/  LOP3.LUT P2, RZ, R7, 0x7fffffff, RZ, 0xc0, !PT ;  /* 0x7fffffff07ff7812 */ /* 0x000fc8000784c0ff */
[----:B------:R-:W-:-:S13]  /*09f0*/  PLOP3.LUT P1, PT, P1, P2, PT, 0x2f, 0xf2 ;  /* 0x0000000000f2781c */ /* 0x000fda0000f24577 */
[----:B------:R-:W-:Y:S05]  /*0a00*/  @P1 BRA `(.L_x_16) ;  /* 0x0000000400181947 */ /* 0x000fea0003800000 */
[----:B------:R-:W-:-:S04]  /*0a10*/  LOP3.LUT P1, RZ, R8, 0x7fffffff, RZ, 0xc0, !PT ;  /* 0x7fffffff08ff7812 */ /* 0x000fc8000782c0ff */
[----:B------:R-:W-:-:S13]  /*0a20*/  PLOP3.LUT P0, PT, P0, P1, PT, 0x2f, 0xf2 ;  /* 0x0000000000f2781c */ /* 0x000fda0000702577 */
[----:B------:R-:W-:Y:S05]  /*0a30*/  @P0 BRA `(.L_x_17) ;  /* 0x0000000400000947 */ /* 0x000fea0003800000 */
[----:B------:R-:W-:Y:S02]  /*0a40*/  ISETP.GE.AND P0, PT, R10, RZ, PT ;  /* 0x000000ff0a00720c */ /* 0x000fe40003f06270 */
[----:B------:R-:W-:-:S11]  /*0a50*/  ISETP.GE.AND P1, PT, R11, RZ, PT ;  /* 0x000000ff0b00720c */ /* 0x000fd60003f26270 */
[----:B------:R-:W-:Y:S01]  /*0a60*/  @P0 MOV R9, RZ ;  /* 0x000000ff00090202 */ /* 0x000fe20000000f00 */
[----:B------:R-:W-:Y:S02]  /*0a70*/  @!P0 IMAD.MOV.U32 R9, RZ, RZ, -0x40 ;  /* 0xffffffc0ff098424 */ /* 0x000fe400078e00ff */
[----:B------:R-:W-:Y:S01]  /*0a80*/  @!P0 FFMA R7, R0, 1.84467440737095516160e+19, RZ ;  /* 0x5f80000000078823 */ /* 0x000fe200000000ff */
[----:B------:R-:W-:Y:S01]  /*0a90*/  @!P1 FFMA R8, R3, 1.84467440737095516160e+19, RZ ;  /* 0x5f80000003089823 */ /* 0x000fe200000000ff */
[----:B------:R-:W-:-:S07]  /*0aa0*/  @!P1 VIADD R9, R9, 0x40 ;  /* 0x0000004009099836 */ /* 0x000fce0000000000 */
.L_x_13:
[----:B------:R-:W-:Y:S01]  /*0ab0*/  LEA R3, R6, 0xc0800000, 0x17 ;  /* 0xc080000006037811 */ /* 0x000fe200078eb8ff */
[----:B------:R-:W-:Y:S01]  /*0ac0*/  BSSY.RECONVERGENT B2, `(.L_x_18) ;  /* 0x0000036000027945 */ /* 0x000fe20003800200 */
[----:B------:R-:W-:-:S03]  /*0ad0*/  IADD3 R4, PT, PT, R4, -0x7f, RZ ;  /* 0xffffff8104047810 */ /* 0x000fc60007ffe0ff */
[----:B------:R-:W-:Y:S02]  /*0ae0*/  IMAD.IADD R3, R8, 0x1, -R3 ;  /* 0x0000000108037824 */ /* 0x000fe400078e0a03 */
[C---:B------:R-:W-:Y:S01]  /*0af0*/  IMAD R0, R4.reuse, -0x800000, R7 ;  /* 0xff80000004007824 */ /* 0x040fe200078e0207 */
[----:B------:R-:W-:Y:S01]  /*0b00*/  IADD3 R4, PT, PT, R4, 0x7f, -R6 ;  /* 0x0000007f04047810 */ /* 0x000fe20007ffe806 */
[----:B------:R-:W0:Y:S01]  /*0b10*/  MUFU.RCP R8, R3 ;  /* 0x0000000300087308 */ /* 0x000e220000001000 */
[----:B------:R-:W-:-:S03]  /*0b20*/  FADD.FTZ R11, -R3, -RZ ;  /* 0x800000ff030b7221 */ /* 0x000fc60000010100 */
[----:B------:R-:W-:Y:S02]  /*0b30*/  IMAD.IADD R4, R4, 0x1, R9 ;  /* 0x0000000104047824 */ /* 0x000fe400078e0209 */
[----:B0-----:R-:W-:-:S04]  /*0b40*/  FFMA R13, R8, R11, 1 ;  /* 0x3f800000080d7423 */ /* 0x001fc8000000000b */
[----:B------:R-:W-:-:S04]  /*0b50*/  FFMA R10, R8, R13, R8 ;  /* 0x0000000d080a7223 */ /* 0x000fc80000000008 */
[----:B------:R-:W-:-:S04]  /*0b60*/  FFMA R7, R0, R10, RZ ;  /* 0x0000000a00077223 */ /* 0x000fc800000000ff */
[----:B------:R-:W-:-:S04]  /*0b70*/  FFMA R8, R11, R7, R0 ;  /* 0x000000070b087223 */ /* 0x000fc80000000000 */
[----:B------:R-:W-:-:S04]  /*0b80*/  FFMA R7, R10, R8, R7 ;  /* 0x000000080a077223 */ /* 0x000fc80000000007 */
[----:B------:R-:W-:-:S04]  /*0b90*/  FFMA R8, R11, R7, R0 ;  /* 0x000000070b087223 */ /* 0x000fc80000000000 */
[----:B------:R-:W-:-:S05]  /*0ba0*/  FFMA R0, R10, R8, R7 ;  /* 0x000000080a007223 */ /* 0x000fca0000000007 */
[----:B------:R-:W-:-:S04]  /*0bb0*/  SHF.R.U32.HI R3, RZ, 0x17, R0 ;  /* 0x00000017ff037819 */ /* 0x000fc80000011600 */
[----:B------:R-:W-:-:S05]  /*0bc0*/  LOP3.LUT R3, R3, 0xff, RZ, 0xc0, !PT ;  /* 0x000000ff03037812 */ /* 0x000fca00078ec0ff */
[----:B------:R-:W-:-:S04]  /*0bd0*/  IMAD.IADD R9, R3, 0x1, R4 ;  /* 0x0000000103097824 */ /* 0x000fc800078e0204 */
[----:B------:R-:W-:-:S05]  /*0be0*/  VIADD R3, R9, 0xffffffff ;  /* 0xffffffff09037836 */ /* 0x000fca0000000000 */
[----:B------:R-:W-:-:S13]  /*0bf0*/  ISETP.GE.U32.AND P0, PT, R3, 0xfe, PT ;  /* 0x000000fe0300780c */ /* 0x000fda0003f06070 */
[----:B------:R-:W-:Y:S05]  /*0c00*/  @!P0 BRA `(.L_x_19) ;  /* 0x0000000000808947 */ /* 0x000fea0003800000 */
[----:B------:R-:W-:-:S13]  /*0c10*/  ISETP.GT.AND P0, PT, R9, 0xfe, PT ;  /* 0x000000fe0900780c */ /* 0x000fda0003f04270 */
[----:B------:R-:W-:Y:S05]  /*0c20*/  @P0 BRA `(.L_x_20) ;  /* 0x00000000006c0947 */ /* 0x000fea0003800000 */
[----:B------:R-:W-:-:S13]  /*0c30*/  ISETP.GE.AND P0, PT, R9, 0x1, PT ;  /* 0x000000010900780c */ /* 0x000fda0003f06270 */
[----:B------:R-:W-:Y:S05]  /*0c40*/  @P0 BRA `(.L_x_21) ;  /* 0x0000000000740947 */ /* 0x000fea0003800000 */
[----:B------:R-:W-:Y:S02]  /*0c50*/  ISETP.GE.AND P0, PT, R9, -0x18, PT ;  /* 0xffffffe80900780c */ /* 0x000fe40003f06270 */
[----:B------:R-:W-:-:S11]  /*0c60*/  LOP3.LUT R0, R0, 0x80000000, RZ, 0xc0, !PT ;  /* 0x8000000000007812 */ /* 0x000fd600078ec0ff */
[----:B------:R-:W-:Y:S05]  /*0c70*/  @!P0 BRA `(.L_x_21) ;  /* 0x0000000000688947 */ /* 0x000fea0003800000 */
[CCC-:B------:R-:W-:Y:S01]  /*0c80*/  FFMA.RZ R3, R10.reuse, R8.reuse, R7.reuse ;  /* 0x000000080a037223 */ /* 0x1c0fe2000000c007 */
[CCC-:B------:R-:W-:Y:S01]  /*0c90*/  FFMA.RM R4, R10.reuse, R8.reuse, R7.reuse ;  /* 0x000000080a047223 */ /* 0x1c0fe20000004007 */
[C---:B------:R-:W-:Y:S02]  /*0ca0*/  ISETP.NE.AND P2, PT, R9.reuse, RZ, PT ;  /* 0x000000ff0900720c */ /* 0x040fe40003f45270 */
[----:B------:R-:W-:Y:S02]  /*0cb0*/  ISETP.NE.AND P1, PT, R9, RZ, PT ;  /* 0x000000ff0900720c */ /* 0x000fe40003f25270 */
[----:B------:R-:W-:Y:S01]  /*0cc0*/  LOP3.LUT R6, R3, 0x7fffff, RZ, 0xc0, !PT ;  /* 0x007fffff03067812 */ /* 0x000fe200078ec0ff */
[----:B------:R-:W-:Y:S01]  /*0cd0*/  FFMA.RP R3, R10, R8, R7 ;  /* 0x000000080a037223 */ /* 0x000fe20000008007 */
[----:B------:R-:W-:Y:S01]  /*0ce0*/  IADD3 R7, PT, PT, R9, 0x20, RZ ;  /* 0x0000002009077810 */ /* 0x000fe20007ffe0ff */
[----:B------:R-:W-:Y:S01]  /*0cf0*/  IMAD.MOV R8, RZ, RZ, -R9 ;  /* 0x000000ffff087224 */ /* 0x000fe200078e0a09 */
[----:B------:R-:W-:-:S02]  /*0d00*/  LOP3.LUT R6, R6, 0x800000, RZ, 0xfc, !PT ;  /* 0x0080000006067812 */ /* 0x000fc400078efcff */
[----:B------:R-:W-:Y:S02]  /*0d10*/  FSETP.NEU.FTZ.AND P0, PT, R3, R4, PT ;  /* 0x000000040300720b */ /* 0x000fe40003f1d000 */
[----:B------:R-:W-:Y:S02]  /*0d20*/  SHF.L.U32 R7, R6, R7, RZ ;  /* 0x0000000706077219 */ /* 0x000fe400000006ff */
[----:B------:R-:W-:Y:S02]  /*0d30*/  SEL R3, R8, RZ, P2 ;  /* 0x000000ff08037207 */ /* 0x000fe40001000000 */
[----:B------:R-:W-:Y:S02]  /*0d40*/  ISETP.NE.AND P1, PT, R7, RZ, P1 ;  /* 0x000000ff0700720c */ /* 0x000fe40000f25270 */
[----:B------:R-:W-:Y:S02]  /*0d50*/  SHF.R.U32.HI R3, RZ, R3, R6 ;  /* 0x00000003ff037219 */ /* 0x000fe40000011606 */
[----:B------:R-:W-:-:S02]  /*0d60*/  PLOP3.LUT P0, PT, P0, P1, PT, 0xf8, 0x8f ;  /* 0x00000000008f781c */ /* 0x000fc40000703f70 */
[----:B------:R-:W-:Y:S02]  /*0d70*/  SHF.R.U32.HI R7, RZ, 0x1, R3 ;  /* 0x00000001ff077819 */ /* 0x000fe40000011603 */
[----:B------:R-:W-:-:S04]  /*0d80*/  SEL R4, RZ, 0x1, !P0 ;  /* 0x00000001ff047807 */ /* 0x000fc80004000000 */
[----:B------:R-:W-:-:S04]  /*0d90*/  LOP3.LUT R4, R4, 0x1, R7, 0xf8, !PT ;  /* 0x0000000104047812 */ /* 0x000fc800078ef807 */
[----:B------:R-:W-:-:S05]  /*0da0*/  LOP3.LUT R4, R4, R3, RZ, 0xc0, !PT ;  /* 0x0000000304047212 */ /* 0x000fca00078ec0ff */
[----:B------:R-:W-:-:S05]  /*0db0*/  IMAD.IADD R7, R7, 0x1, R4 ;  /* 0x0000000107077824 */ /* 0x000fca00078e0204 */
[----:B------:R-:W-:Y:S01]  /*0dc0*/  LOP3.LUT R0, R7, R0, RZ, 0xfc, !PT ;  /* 0x0000000007007212 */ /* 0x000fe200078efcff */
[----:B------:R-:W-:Y:S06]  /*0dd0*/  BRA `(.L_x_21) ;  /* 0x0000000000107947 */ /* 0x000fec0003800000 */
.L_x_20:
[----:B------:R-:W-:-:S04]  /*0de0*/  LOP3.LUT R0, R0, 0x80000000, RZ, 0xc0, !PT ;  /* 0x8000000000007812 */ /* 0x000fc800078ec0ff */
[----:B------:R-:W-:Y:S01]  /*0df0*/  LOP3.LUT R0, R0, 0x7f800000, RZ, 0xfc, !PT ;  /* 0x7f80000000007812 */ /* 0x000fe200078efcff */
[----:B------:R-:W-:Y:S06]  /*0e00*/  BRA `(.L_x_21) ;  /* 0x0000000000047947 */ /* 0x000fec0003800000 */
.L_x_19:
[----:B------:R-:W-:-:S07]  /*0e10*/  LEA R0, R4, R0, 0x17 ;  /* 0x0000000004007211 */ /* 0x000fce00078eb8ff */
.L_x_21:
[----:B------:R-:W-:Y:S05]  /*0e20*/  BSYNC.RECONVERGENT B2 ;  /* 0x0000000000027941 */ /* 0x000fea0003800200 */
.L_x_18:
[----:B------:R-:W-:Y:S05]  /*0e30*/  BRA `(.L_x_22) ;  /* 0x0000000000207947 */ /* 0x000fea0003800000 */
.L_x_17:
[----:B------:R-:W-:-:S04]  /*0e40*/  LOP3.LUT R0, R8, 0x80000000, R7, 0x48, !PT ;  /* 0x8000000008007812 */ /* 0x000fc800078e4807 */
[----:B------:R-:W-:Y:S01]  /*0e50*/  LOP3.LUT R0, R0, 0x7f800000, RZ, 0xfc, !PT ;  /* 0x7f80000000007812 */ /* 0x000fe200078efcff */
[----:B------:R-:W-:Y:S06]  /*0e60*/  BRA `(.L_x_22) ;  /* 0x0000000000147947 */ /* 0x000fec0003800000 */
.L_x_16:
[----:B------:R-:W-:Y:S01]  /*0e70*/  LOP3.LUT R0, R8, 0x80000000, R7, 0x48, !PT ;  /* 0x8000000008007812 */ /* 0x000fe200078e4807 */
[----:B------:R-:W-:Y:S06]  /*0e80*/  BRA `(.L_x_22) ;  /* 0x00000000000c7947 */ /* 0x000fec0003800000 */
.L_x_15:
[----:B------:R-:W0:Y:S01]  /*0e90*/  MUFU.RSQ R0, -QNAN ;  /* 0xffc0000000007908 */ /* 0x000e220000001400 */
[----:B------:R-:W-:Y:S05]  /*0ea0*/  BRA `(.L_x_22) ;  /* 0x0000000000047947 */ /* 0x000fea0003800000 */
.L_x_14:
[----:B------:R-:W-:-:S07]  /*0eb0*/  FADD.FTZ R0, R0, R3 ;  /* 0x0000000300007221 */ /* 0x000fce0000010000 */
.L_x_22:
[----:B------:R-:W-:Y:S05]  /*0ec0*/  BSYNC.RECONVERGENT B1 ;  /* 0x0000000000017941 */ /* 0x000fea0003800200 */
.L_x_12:
[----:B------:R-:W-:-:S04]  /*0ed0*/  IMAD.MOV.U32 R3, RZ, RZ, 0x0 ;  /* 0x00000000ff037424 */ /* 0x000fc800078e00ff */
[----:B0-----:R-:W-:Y:S05]  /*0ee0*/  RET.REL.NODEC R2 `(_Z25softmax_kernel_reduction2PfS_ii) ;  /* 0xfffffff002447950 */ /* 0x001fea0003c3ffff */
.L_x_23:
[----:B------:R-:W-:-:S00]  /*0ef0*/  BRA `(.L_x_23) ;  /* 0xfffffffc00fc7947 */ /* 0x000fc0000383ffff */
[----:B------:R-:W-:-:S00]  /*0f00*/  NOP ;  /* 0x0000000000007918 */ /* 0x000fc00000000000 */
[----:B------:R-:W-:-:S00]  /*0f10*/  NOP ;  /* 0x0000000000007918 */ /* 0x000fc00000000000 */
[----:B------:R-:W-:-:S00]  /*0f20*/  NOP ;  /* 0x0000000000007918 */ /* 0x000fc00000000000 */
[----:B------:R-:W-:-:S00]  /*0f30*/  NOP ;  /* 0x0000000000007918 */ /* 0x000fc00000000000 */
[----:B------:R-:W-:-:S00]  /*0f40*/  NOP ;  /* 0x0000000000007918 */ /* 0x000fc00000000000 */
[----:B------:R-:W-:-:S00]  /*0f50*/  NOP ;  /* 0x0000000000007918 */ /* 0x000fc00000000000 */
[----:B------:R-:W-:-:S00]  /*0f60*/  NOP ;  /* 0x0000000000007918 */ /* 0x000fc00000000000 */
[----:B------:R-:W-:-:S00]  /*0f70*/  NOP ;  /* 0x0000000000007918 */ /* 0x000fc00000000000 */
.L_x_49:


//--------------------- .text._Z16softmax2D_kernelPfS_ii --------------------------
	.section	.text._Z16softmax2D_kernelPfS_ii,"ax",@progbits
	.align	128
        .global         _Z16softmax2D_kernelPfS_ii
        .type           _Z16softmax2D_kernelPfS_ii,@function
        .size           _Z16softmax2D_kernelPfS_ii,(.L_x_50 - _Z16softmax2D_kernelPfS_ii)
        .other          _Z16softmax2D_kernelPfS_ii,@"STO_CUDA_ENTRY STV_DEFAULT"
_Z16softmax2D_kernelPfS_ii:
.text._Z16softmax2D_kernelPfS_ii:
        /* <DEDUP_REMOVED lines=13> */
[----:B------:R-:W0:Y:S01]  /*00d0*/  LDC.64 R4, c[0x0][0x380] ;  /* 0x0000e000ff047b82 */ /* 0x000e220000000a00 */
[----:B------:R-:W1:Y:S01]  /*00e0*/  LDCU.64 UR8, c[0x0][0x358] ;  /* 0x00006b00ff0877ac */ /* 0x000e620008000a00 */
[----:B------:R-:W-:-:S04]  /*00f0*/  IMAD R6, R6, UR7, RZ ;  /* 0x0000000706067c24 */ /* 0x000fc8000f8e02ff */
[----:B0-----:R-:W-:-:S05]  /*0100*/  IMAD.WIDE R2, R6, 0x4, R4 ;  /* 0x0000000406027825 */ /* 0x001fca00078e0204 */
[----:B-1----:R0:W5:Y:S01]  /*0110*/  LDG.E R0, desc[UR8][R2.64] ;  /* 0x0000000802007981 */ /* 0x002162000c1e1900 */
[----:B------:R-:W-:-:S09]  /*0120*/  UISETP.GE.AND UP0, UPT, UR7, 0x2, UPT ;  /* 0x000000020700788c */ /* 0x000fd2000bf06270 */
[----:B0-----:R-:W-:Y:S05]  /*0130*/  BRA.U !UP0, `(.L_x_24) ;  /* 0x0000000508a87547 */ /* 0x001fea000b800000 */
[----:B------:R-:W-:Y:S02]  /*0140*/  UIADD3 UR4, UPT, UPT, UR7, -0x2, URZ ;  /* 0xfffffffe07047890 */ /* 0x000fe4000fffe0ff */
[----:B------:R-:W-:Y:S02]  /*0150*/  UIADD3 UR5, UPT, UPT, UR7, -0x1, URZ ;  /* 0xffffffff07057890 */ /* 0x000fe4000fffe0ff */
[----:B------:R-:W-:Y:S02]  /*0160*/  UISETP.GE.U32.AND UP0, UPT, UR4, 0xf, UPT ;  /* 0x0000000f0400788c */ /* 0x000fe4000bf06070 */
[----:B------:R-:W-:Y:S01]  /*0170*/  ULOP3.LUT UR7, UR5, 0xf, URZ, 0xc0, !UPT ;  /* 0x0000000f05077892 */ /* 0x000fe2000f8ec0ff */
[----:B------:R-:W-:-:S06]  /*0180*/  UMOV UR4, 0x1 ;  /* 0x0000000100047882 */ /* 0x000fcc0000000000 */
[----:B------:R-:W-:Y:S05]  /*0190*/  BRA.U !UP0, `(.L_x_25) ;  /* 0x00000001089c7547 */ /* 0x000fea000b800000 */
[----:B------:R-:W-:Y:S01]  /*01a0*/  IADD3 R9, PT, PT, R6, 0x1, RZ ;  /* 0x0000000106097810 */ /* 0x000fe20007ffe0ff */
[----:B------:R-:W-:-:S04]  /*01b0*/  ULOP3.LUT UR4, UR5, 0xfffffff0, URZ, 0xc0, !UPT ;  /* 0xfffffff005047892 */ /* 0x000fc8000f8ec0ff */
[----:B------:R-:W-:Y:S01]  /*01c0*/  IMAD.WIDE.U32 R4, R9, 0x4, R4 ;  /* 0x0000000409047825 */ /* 0x000fe200078e0004 */
[----:B------:R-:W-:-:S03]  /*01d0*/  UIADD3 UR6, UPT, UPT, -UR4, URZ, URZ ;  /* 0x000000ff04067290 */ /* 0x000fc6000fffe1ff */
[----:B------:R-:W-:Y:S01]  /*01e0*/  UMOV UR4, URZ ;  /* 0x000000ff00047c82 */ /* 0x000fe20008000000 */
[----:B------:R-:W-:-:S04]  /*01f0*/  IADD3 R13, P0, PT, R4, 0x20, RZ ;  /* 0x00000020040d7810 */ /* 0x000fc80007f1e0ff */
[----:B------:R-:W-:-:S09]  /*0200*/  IADD3.X R5, PT, PT, RZ, R5, RZ, P0, !PT ;  /* 0x00000005ff057210 */ /* 0x000fd200007fe4ff */
.L_x_26:
[----:B------:R-:W-:-:S05]  /*0210*/  MOV R4, R13 ;  /* 0x0000000d00047202 */ /* 0x000fca0000000f00 */
[----:B------:R-:W2:Y:S04]  /*0220*/  LDG.E R13, desc[UR8][R4.64+-0x20] ;  /* 0xffffe008040d7981 */ /* 0x000ea8000c1e1900 */
[----:B------:R-:W2:Y:S04]  /*0230*/  LDG.E R12, desc[UR8][R4.64+-0x1c] ;  /* 0xffffe408040c7981 */ /* 0x000ea8000c1e1900 */
[----:B------:R-:W3:Y:S04]  /*0240*/  LDG.E R15, desc[UR8][R4.64+-0x18] ;  /* 0xffffe808040f7981 */ /* 0x000ee8000c1e1900 */
[----:B------:R-:W3:Y:S04]  /*0250*/  LDG.E R14, desc[UR8][R4.64+-0x14] ;  /* 0xffffec08040e7981 */ /* 0x000ee8000c1e1900 */
[----:B------:R-:W4:Y:S04]  /*0260*/  LDG.E R17, desc[UR8][R4.64+-0x10] ;  /* 0xfffff00804117981 */ /* 0x000f28000c1e1900 */
        /* <DEDUP_REMOVED lines=10> */
[----:B------:R0:W4:Y:S01]  /*0310*/  LDG.E R8, desc[UR8][R4.64+0x1c] ;  /* 0x00001c0804087981 */ /* 0x000122000c1e1900 */
[----:B------:R-:W-:-:S02]  /*0320*/  UIADD3 UR6, UPT, UPT, UR6, 0x10, URZ ;  /* 0x0000001006067890 */ /* 0x000fc4000fffe0ff */
[----:B------:R-:W-:Y:S02]  /*0330*/  UIADD3 UR4, UPT, UPT, UR4, 0x10, URZ ;  /* 0x0000001004047890 */ /* 0x000fe4000fffe0ff */
[----:B------:R-:W-:Y:S01]  /*0340*/  UISETP.NE.AND UP0, UPT, UR6, URZ, UPT ;  /* 0x000000ff0600728c */ /* 0x000fe2000bf05270 */
[----:B--2--5:R-:W-:Y:S02]  /*0350*/  FMNMX3 R12, R0, R13, R12, !PT ;  /* 0x0000000d000c7276 */ /* 0x024fe4000780000c */
[----:B------:R-:W-:-:S04]  /*0360*/  IADD3 R13, P0, PT, R4, 0x40, RZ ;  /* 0x00000040040d7810 */ /* 0x000fc80007f1e0ff */
[----:B0-----:R-:W-:Y:S02]  /*0370*/  IADD3.X R5, PT, PT, RZ, R5, RZ, P0, !PT ;  /* 0x00000005ff057210 */ /* 0x001fe400007fe4ff */
[----:B---3--:R-:W-:-:S04]  /*0380*/  FMNMX3 R12, R12, R15, R14, !PT ;  /* 0x0000000f0c0c7276 */ /* 0x008fc8000780000e */
[----:B----4-:R-:W-:-:S04]  /*0390*/  FMNMX3 R12, R12, R17, R16, !PT ;  /* 0x000000110c0c7276 */ /* 0x010fc80007800010 */
[----:B------:R-:W-:-:S04]  /*03a0*/  FMNMX3 R12, R12, R19, R18, !PT ;  /* 0x000000130c0c7276 */ /* 0x000fc80007800012 */
[----:B------:R-:W-:-:S04]  /*03b0*/  FMNMX3 R12, R12, R21, R20, !PT ;  /* 0x000000150c0c7276 */ /* 0x000fc80007800014 */
[----:B------:R-:W-:-:S04]  /*03c0*/  FMNMX3 R12, R12, R23, R22, !PT ;  /* 0x000000170c0c7276 */ /* 0x000fc80007800016 */
[----:B------:R-:W-:-:S04]  /*03d0*/  FMNMX3 R10, R12, R10, R11, !PT ;  /* 0x0000000a0c0a7276 */ /* 0x000fc8000780000b */
[----:B------:R-:W-:Y:S01]  /*03e0*/  FMNMX3 R0, R10, R9, R8, !PT ;  /* 0x000000090a007276 */ /* 0x000fe20007800008 */
[----:B------:R-:W-:Y:S06]  /*03f0*/  BRA.U UP0, `(.L_x_26) ;  /* 0xfffffffd00847547 */ /* 0x000fec000b83ffff */
[----:B------:R-:W-:-:S12]  /*0400*/  UIADD3 UR4, UPT, UPT, UR4, 0x1, URZ ;  /* 0x0000000104047890 */ /* 0x000fd8000fffe0ff */
.L_x_25:
[----:B------:R-:W-:-:S09]  /*0410*/  UISETP.NE.AND UP0, UPT, UR7, URZ, UPT ;  /* 0x000000ff0700728c */ /* 0x000fd2000bf05270 */
[----:B------:R-:W-:Y:S05]  /*0420*/  BRA.U !UP0, `(.L_x_24) ;  /* 0x0000000108ec7547 */ /* 0x000fea000b800000 */
[----:B------:R-:W-:Y:S02]  /*0430*/  UISETP.GE.U32.AND UP0, UPT, UR7, 0x8, UPT ;  /* 0x000000080700788c */ /* 0x000fe4000bf06070 */
[----:B------:R-:W-:-:S04]  /*0440*/  ULOP3.LUT UR6, UR5, 0x7, URZ, 0xc0, !UPT ;  /* 0x0000000705067892 */ /* 0x000fc8000f8ec0ff */
[----:B------:R-:W-:-:S03]  /*0450*/  UISETP.NE.AND UP1, UPT, UR6, URZ, UPT ;  /* 0x000000ff0600728c */ /* 0x000fc6000bf25270 */
[----:B------:R-:W-:Y:S08]  /*0460*/  BRA.U !UP0, `(.L_x_27) ;  /* 0x0000000108547547 */ /* 0x000ff0000b800000 */
[----:B------:R-:W0:Y:S01]  /*0470*/  LDC.64 R8, c[0x0][0x380] ;  /* 0x0000e000ff087b82 */ /* 0x000e220000000a00 */
[----:B------:R-:W1:Y:S01]  /*0480*/  LDCU.64 UR10, c[0x0][0x380] ;  /* 0x00007000ff0a77ac */ /* 0x000e620008000a00 */
[C---:B------:R-:W-:Y:S02]  /*0490*/  IADD3 R10, P0, PT, R6.reuse, UR4, RZ ;  /* 0x00000004060a7c10 */ /* 0x040fe4000ff1e0ff */
[----:B------:R-:W-:Y:S02]  /*04a0*/  IADD3 R5, PT, PT, R6, UR4, RZ ;  /* 0x0000000406057c10 */ /* 0x000fe4000fffe0ff */
[----:B------:R-:W-:Y:S02]  /*04b0*/  IADD3.X R11, PT, PT, RZ, RZ, RZ, P0, !PT ;  /* 0x000000ffff0b7210 */ /* 0x000fe400007fe4ff */
[----:B-1----:R-:W-:Y:S01]  /*04c0*/  LEA R4, P0, R10, UR10, 0x2 ;  /* 0x0000000a0a047c11 */ /* 0x002fe2000f8010ff */
[----:B0-----:R-:W-:-:S03]  /*04d0*/  IMAD.WIDE.U32 R8, R5, 0x4, R8 ;  /* 0x0000000405087825 */ /* 0x001fc600078e0008 */
[----:B------:R-:W-:-:S03]  /*04e0*/  LEA.HI.X R5, R10, UR11, R11, 0x2, P0 ;  /* 0x0000000b0a057c11 */ /* 0x000fc600080f140b */
[----:B------:R-:W2:Y:S04]  /*04f0*/  LDG.E R9, desc[UR8][R8.64] ;  /* 0x0000000808097981 */ /* 0x000ea8000c1e1900 */
[----:B------:R-:W2:Y:S04]  /*0500*/  LDG.E R10, desc[UR8][R4.64+0x4] ;  /* 0x00000408040a7981 */ /* 0x000ea8000c1e1900 */
[----:B------:R-:W3:Y:S04]  /*0510*/  LDG.E R11, desc[UR8][R4.64+0x8] ;  /* 0x00000808040b7981 */ /* 0x000ee8000c1e1900 */
[----:B------:R-:W3:Y:S04]  /*0520*/  LDG.E R12, desc[UR8][R4.64+0xc] ;  /* 0x00000c08040c7981 */ /* 0x000ee8000c1e1900 */
[----:B------:R-:W4:Y:S04]  /*0530*/  LDG.E R13, desc[UR8][R4.64+0x10] ;  /* 0x00001008040d7981 */ /* 0x000f28000c1e1900 */
[----:B------:R-:W4:Y:S04]  /*0540*/  LDG.E R14, desc[UR8][R4.64+0x14] ;  /* 0x00001408040e7981 */ /* 0x000f28000c1e1900 */
[----:B------:R-:W4:Y:S04]  /*0550*/  LDG.E R15, desc[UR8][R4.64+0x18] ;  /* 0x00001808040f7981 */ /* 0x000f28000c1e1900 */
[----:B------:R-:W4:Y:S01]  /*0560*/  LDG.E R16, desc[UR8][R4.64+0x1c] ;  /* 0x00001c0804107981 */ /* 0x000f22000c1e1900 */
[----:B------:R-:W-:Y:S01]  /*0570*/  UIADD3 UR4, UPT, UPT, UR4, 0x8, URZ ;  /* 0x0000000804047890 */ /* 0x000fe2000fffe0ff */
[----:B--2--5:R-:W-:-:S04]  /*0580*/  FMNMX3 R10, R0, R9, R10, !PT ;  /* 0x00000009000a7276 */ /* 0x024fc8000780000a */
[----:B---3--:R-:W-:-:S04]  /*0590*/  FMNMX3 R10, R10, R11, R12, !PT ;  /* 0x0000000b0a0a7276 */ /* 0x008fc8000780000c */
[----:B----4-:R-:W-:-:S04]  /*05a0*/  FMNMX3 R10, R10, R13, R14, !PT ;  /* 0x0000000d0a0a7276 */ /* 0x010fc8000780000e */
[----:B------:R-:W-:-:S07]  /*05b0*/  FMNMX3 R0, R10, R15, R16, !PT ;  /* 0x0000000f0a007276 */ /* 0x000fce0007800010 */
.L_x_27:
        /* <DEDUP_REMOVED lines=16> */
[----:B------:R-:W3:Y:S01]  /*06c0*/  LDG.E R12, desc[UR8][R8.64+0xc] ;  /* 0x00000c08080c7981 */ /* 0x000ee2000c1e1900 */
[----:B------:R-:W-:Y:S01]  /*06d0*/  UIADD3 UR4, UPT, UPT, UR4, 0x4, URZ ;  /* 0x0000000404047890 */ /* 0x000fe2000fffe0ff */
[----:B--2--5:R-:W-:-:S04]  /*06e0*/  FMNMX3 R0, R0, R5, R10, !PT ;  /* 0x0000000500007276 */ /* 0x024fc8000780000a */
[----:B---3--:R-:W-:-:S07]  /*06f0*/  FMNMX3 R0, R0, R11, R12, !PT ;  /* 0x0000000b00007276 */ /* 0x008fce000780000c */
.L_x_28:
[----:B------:R-:W-:Y:S05]  /*0700*/  BRA.U !UP1, `(.L_x_24) ;  /* 0x0000000109347547 */ /* 0x000fea000b800000 */
[----:B------:R-:W0:Y:S01]  /*0710*/  LDC.64 R4, c[0x0][0x380] ;  /* 0x0000e000ff047b82 */ /* 0x000e220000000a00 */
[----:B------:R-:W-:Y:S01]  /*0720*/  IADD3 R9, PT, PT, R6, UR4, RZ ;  /* 0x0000000406097c10 */ /* 0x000fe2000fffe0ff */
[----:B------:R-:W-:-:S04]  /*0730*/  UIADD3 UR5, UPT, UPT, -UR5, URZ, URZ ;  /* 0x000000ff05057290 */ /* 0x000fc8000fffe1ff */
[----:B0-----:R-:W-:-:S05]  /*0740*/  IMAD.WIDE.U32 R4, R9, 0x4, R4 ;  /* 0x0000000409047825 */ /* 0x001fca00078e0004 */
[----:B------:R-:W-:-:S07]  /*0750*/  MOV R9, R5 ;  /* 0x0000000500097202 */ /* 0x000fce0000000f00 */
.L_x_29:
[----:B------:R-:W-:-:S06]  /*0760*/  MOV R5, R9 ;  /* 0x0000000900057202 */ /* 0x000fcc0000000f00 */
[----:B------:R0:W2:Y:S01]  /*0770*/  LDG.E R5, desc[UR8][R4.64] ;  /* 0x0000000804057981 */ /* 0x0000a2000c1e1900 */
[----:B------:R-:W-:-:S04]  /*0780*/  UIADD3 UR5, UPT, UPT, UR5, 0x1, URZ ;  /* 0x0000000105057890 */ /* 0x000fc8000fffe0ff */
[----:B------:R-:W-:Y:S01]  /*0790*/  UISETP.NE.AND UP0, UPT, UR5, URZ, UPT ;  /* 0x000000ff0500728c */ /* 0x000fe2000bf05270 */
[----:B0-----:R-:W-:-:S04]  /*07a0*/  IADD3 R4, P0, PT, R4, 0x4, RZ ;  /* 0x0000000404047810 */ /* 0x001fc80007f1e0ff */
[----:B------:R-:W-:Y:S02]  /*07b0*/  IADD3.X R9, PT, PT, RZ, R9, RZ, P0, !PT ;  /* 0x00000009ff097210 */ /* 0x000fe400007fe4ff */
[----:B--2--5:R-:W-:Y:S02]  /*07c0*/  FMNMX R0, R5, R0, !PT ;  /* 0x0000000005007209 */ /* 0x024fe40007800000 */
[----:B------:R-:W-:Y:S05]  /*07d0*/  BRA.U UP0, `(.L_x_29) ;  /* 0xfffffffd00e07547 */ /* 0x000fea000b83ffff */
.L_x_24:
[----:B------:R-:W0:Y:S01]  /*07e0*/  LDCU UR5, c[0x0][0x394] ;  /* 0x00007280ff0577ac */ /* 0x000e220008000800 */
[----:B------:R-:W-:Y:S01]  /*07f0*/  HFMA2 R17, -RZ, RZ, 0, 0 ;  /* 0x00000000ff117431 */ /* 0x000fe200000001ff */
[----:B0-----:R-:W-:-:S09]  /*0800*/  UISETP.GE.AND UP0, UPT, UR5, 0x1, UPT ;  /* 0x000000010500788c */ /* 0x001fd2000bf06270 */
[----:B------:R-:W-:Y:S05]  /*0810*/  BRA.U !UP0, `(.L_x_30) ;  /* 0x0000000d08407547 */ /* 0x000fea000b800000 */
[----:B------:R-:W-:Y:S01]  /*0820*/  UISETP.GE.U32.AND UP1, UPT, UR5, 0x8, UPT ;  /* 0x000000080500788c */ /* 0x000fe2000bf26070 */
[----:B------:R-:W-:Y:S01]  /*0830*/  MOV R17, RZ ;  /* 0x000000ff00117202 */ /* 0x000fe20000000f00 */
[----:B------:R-:W-:Y:S01]  /*0840*/  ULOP3.LUT UR6, UR5, 0x7, URZ, 0xc0, !UPT ;  /* 0x0000000705067892 */ /* 0x000fe2000f8ec0ff */
[----:B------:R-:W-:-:S03]  /*0850*/  UMOV UR4, URZ ;  /* 0x000000ff00047c82 */ /* 0x000fc60008000000 */
[----:B------:R-:W-:-:S03]  /*0860*/  UISETP.NE.AND UP0, UPT, UR6, URZ, UPT ;  /* 0x000000ff0600728c */ /* 0x000fc6000bf05270 */
[----:B------:R-:W-:Y:S08]  /*0870*/  BRA.U !UP1, `(.L_x_31) ;  /* 0x0000000509787547 */ /* 0x000ff0000b800000 */
[----:B------:R-:W0:Y:S01]  /*0880*/  LDC.64 R4, c[0x0][0x380] ;  /* 0x0000e000ff047b82 */ /* 0x000e220000000a00 */
[----:B------:R-:W-:Y:S01]  /*0890*/  ULOP3.LUT UR4, UR5, 0x7ffffff8, URZ, 0xc0, !UPT ;  /* 0x7ffffff805047892 */ /* 0x000fe2000f8ec0ff */
[----:B------:R-:W-:-:S03]  /*08a0*/  MOV R17, RZ ;  /* 0x000000ff00117202 */ /* 0x000fc60000000f00 */
[----:B------:R-:W-:Y:S01]  /*08b0*/  UIADD3 UR7, UPT, UPT, -UR4, URZ, URZ ;  /* 0x000000ff04077290 */ /* 0x000fe2000fffe1ff */
[----:B0-----:R-:W-:-:S03]  /*08c0*/  IMAD.WIDE.U32 R4, R6, 0x4, R4 ;  /* 0x0000000406047825 */ /* 0x001fc600078e0004 */
[----:B------:R-:W-:-:S04]  /*08d0*/  IADD3 R4, P0, PT, R4, 0x10, RZ ;  /* 0x0000001004047810 */ /* 0x000fc80007f1e0ff */
[----:B------:R-:W-:-:S09]  /*08e0*/  IADD3.X R5, PT, PT, RZ, R5, RZ, P0, !PT ;  /* 0x00000005ff057210 */ /* 0x000fd200007fe4ff */
.L_x_32:
[----:B------:R-:W2:Y:S04]  /*08f0*/  LDG.E R9, desc[UR8][R4.64+-0x10] ;  /* 0xfffff00804097981 */ /* 0x000ea8000c1e1900 */
[----:B------:R-:W3:Y:S04]  /*0900*/  LDG.E R25, desc[UR8][R4.64+-0xc] ;  /* 0xfffff40804197981 */ /* 0x000ee8000c1e1900 */
[----:B------:R-:W4:Y:S04]  /*0910*/  LDG.E R27, desc[UR8][R4.64+-0x8] ;  /* 0xfffff808041b7981 */ /* 0x000f28000c1e1900 */
[----:B------:R-:W4:Y:S04]  /*0920*/  LDG.E R23, desc[UR8][R4.64+-0x4] ;  /* 0xfffffc0804177981 */ /* 0x000f28000c1e1900 */
[----:B------:R-:W4:Y:S04]  /*0930*/  LDG.E R13, desc[UR8][R4.64] ;  /* 0x00000008040d7981 */ /* 0x000f28000c1e1900 */
[----:B------:R-:W4:Y:S04]  /*0940*/  LDG.E R19, desc[UR8][R4.64+0x4] ;  /* 0x0000040804137981 */ /* 0x000f28000c1e1900 */
[----:B------:R-:W4:Y:S04]  /*0950*/  LDG.E R15, desc[UR8][R4.64+0x8] ;  /* 0x00000808040f7981 */ /* 0x000f28000c1e1900 */
[----:B------:R0:W4:Y:S01]  /*0960*/  LDG.E R11, desc[UR8][R4.64+0xc] ;  /* 0x00000c08040b7981 */ /* 0x000122000c1e1900 */
[----:B------:R-:W-:Y:S01]  /*0970*/  HFMA2 R10, -RZ, RZ, 0.96630859375, -0.0022525787353515625 ;  /* 0x3bbb989dff0a7431 */ /* 0x000fe200000001ff */
[----:B------:R-:W-:Y:S01]  /*0980*/  MOV R8, 0x437c0000 ;  /* 0x437c000000087802 */ /* 0x000fe20000000f00 */
[----:B------:R-:W-:-:S04]  /*0990*/  UIADD3 UR7, UPT, UPT, UR7, 0x8, URZ ;  /* 0x0000000807077890 */ /* 0x000fc8000fffe0ff */
[----:B------:R-:W-:Y:S01]  /*09a0*/  UISETP.NE.AND UP1, UPT, UR7, URZ, UPT ;  /* 0x000000ff0700728c */ /* 0x000fe2000bf25270 */
[----:B0-----:R-:W-:-:S04]  /*09b0*/  IADD3 R4, P0, PT, R4, 0x20, RZ ;  /* 0x0000002004047810 */ /* 0x001fc80007f1e0ff */
[----:B------:R-:W-:Y:S01]  /*09c0*/  IADD3.X R5, PT, PT, RZ, R5, RZ, P0, !PT ;  /* 0x00000005ff057210 */ /* 0x000fe200007fe4ff */
[----:B--2--5:R-:W-:-:S04]  /*09d0*/  FADD R9, R9, -R0 ;  /* 0x8000000009097221 */ /* 0x024fc80000000000 */
[----:B------:R-:W-:Y:S01]  /*09e0*/  FFMA.SAT R21, R9, R10, 0.5 ;  /* 0x3f00000009157423 */ /* 0x000fe2000000200a */
[----:B---3--:R-:W-:-:S03]  /*09f0*/  FADD R25, R25, -R0 ;  /* 0x8000000019197221 */ /* 0x008fc60000000000 */
[----:B------:R-:W-:Y:S01]  /*0a00*/  FFMA.RM R14, R21, R8, 12582913 ;  /* 0x4b400001150e7423 */ /* 0x000fe20000004008 */
[----:B------:R-:W-:-:S03]  /*0a10*/  FFMA.SAT R21, R25, R10, 0.5 ;  /* 0x3f00000019157423 */ /* 0x000fc6000000200a */
[----:B------:R-:W-:Y:S01]  /*0a20*/  FADD R12, R14, -12583039 ;  /* 0xcb40007f0e0c7421 */ /* 0x000fe20000000000 */
[----:B----4-:R-:W-:-:S03]  /*0a30*/  FADD R23, R23, -R0 ;  /* 0x8000000017177221 */ /* 0x010fc60000000000 */
[----:B------:R-:W-:-:S04]  /*0a40*/  FFMA R12, R9, 1.4426950216293334961, -R12 ;  /* 0x3fb8aa3b090c7823 */ /* 0x000fc8000000080c */
[----:B------:R-:W-:Y:S01]  /*0a50*/  FFMA R16, R9, 1.925963033500011079e-08, R12 ;  /* 0x32a5706009107823 */ /* 0x000fe2000000000c */
[----:B------:R-:W-:Y:S01]  /*0a60*/  FFMA.RM R9, R21, R8, 12582913 ;  /* 0x4b40000115097423 */ /* 0x000fe20000004008 */
[----:B------:R-:W-:-:S03]  /*0a70*/  FADD R21, R27, -R0 ;  /* 0x800000001b157221 */ /* 0x000fc60000000000 */
[----:B------:R-:W-:Y:S01]  /*0a80*/  FADD R12, R9, -12583039 ;  /* 0xcb40007f090c7421 */ /* 0x000fe20000000000 */
[----:B------:R-:W0:Y:S01]  /*0a90*/  MUFU.EX2 R16, R16 ;  /* 0x0000001000107308 */ /* 0x000e220000000800 */
[----:B------:R-:W-:Y:S02]  /*0aa0*/  FFMA.SAT R27, R21, R10, 0.5 ;  /* 0x3f000000151b7423 */ /* 0x000fe4000000200a */
[----:B------:R-:W-:Y:S02]  /*0ab0*/  FFMA R18, R25, 1.4426950216293334961, -R12 ;  /* 0x3fb8aa3b19127823 */ /* 0x000fe4000000080c */
[----:B------:R-:W-:Y:S01]  /*0ac0*/  FFMA.RM R12, R27, R8, 12582913 ;  /* 0x4b4000011b0c7423 */ /* 0x000fe20000004008 */
[----:B------:R-:W-:Y:S01]  /*0ad0*/  FFMA.SAT R27, R23, R10, 0.5 ;  /* 0x3f000000171b7423 */ /* 0x000fe2000000200a */
[----:B------:R-:W-:Y:S01]  /*0ae0*/  FFMA R20, R25, 1.925963033500011079e-08, R18 ;  /* 0x32a5706019147823 */ /* 0x000fe20000000012 */
[--C-:B------:R-:W-:Y:S01]  /*0af0*/  FADD R25, R13, -R0.reuse ;  /* 0x800000000d197221 */ /* 0x100fe20000000000 */
[----:B------:R-:W-:Y:S01]  /*0b00*/  SHF.L.U32 R18, R14, 0x17, RZ ;  /* 0x000000170e127819 */ /* 0x000fe200000006ff */
[----:B------:R-:W-:Y:S01]  /*0b10*/  FADD R22, R12, -12583039 ;  /* 0xcb40007f0c167421 */ /* 0x000fe20000000000 */
[----:B------:R-:W-:Y:S01]  /*0b20*/  FFMA.RM R13, R27, R8, 12582913 ;  /* 0x4b4000011b0d7423 */ /* 0x000fe20000004008 */
[----:B------:R-:W-:Y:S01]  /*0b30*/  FFMA.SAT R29, R25, R10, 0.5 ;  /* 0x3f000000191d7423 */ /* 0x000fe2000000200a */
[----:B------:R-:W-:Y:S01]  /*0b40*/  FADD R27, R19, -R0 ;  /* 0x80000000131b7221 */ /* 0x000fe20000000000 */
[----:B------:R-:W-:Y:S01]  /*0b50*/  FFMA R22, R21, 1.4426950216293334961, -R22 ;  /* 0x3fb8aa3b15167823 */ /* 0x000fe20000000816 */
[----:B------:R-:W-:Y:S01]  /*0b60*/  FADD R24, R13, -12583039 ;  /* 0xcb40007f0d187421 */ /* 0x000fe20000000000 */
[----:B------:R1:W2:Y:S01]  /*0b70*/  MUFU.EX2 R14, R20 ;  /* 0x00000014000e7308 */ /* 0x0002a20000000800 */
[----:B0-----:R-:W-:Y:S01]  /*0b80*/  FFMA R17, R18, R16, R17 ;  /* 0x0000001012117223 */ /* 0x001fe20000000011 */
[----:B------:R-:W-:Y:S01]  /*0b90*/  FFMA.RM R16, R29, R8, 12582913 ;  /* 0x4b4000011d107423 */ /* 0x000fe20000004008 */
[----:B------:R-:W-:Y:S01]  /*0ba0*/  FFMA R18, R21, 1.925963033500011079e-08, R22 ;  /* 0x32a5706015127823 */ /* 0x000fe20000000016 */
[----:B------:R-:W-:Y:S01]  /*0bb0*/  FFMA R24, R23, 1.4426950216293334961, -R24 ;  /* 0x3fb8aa3b17187823 */ /* 0x000fe20000000818 */
[----:B------:R-:W-:Y:S01]  /*0bc0*/  FFMA.SAT R19, R27, R10, 0.5 ;  /* 0x3f0000001b137423 */ /* 0x000fe2000000200a */
[----:B------:R-:W-:Y:S01]  /*0bd0*/  FADD R22, R16, -12583039 ;  /* 0xcb40007f10167421 */ /* 0x000fe20000000000 */
[----:B------:R-:W-:Y:S01]  /*0be0*/  FADD R21, R11, -R0 ;  /* 0x800000000b157221 */ /* 0x000fe20000000000 */
[----:B------:R-:W-:Y:S01]  /*0bf0*/  FFMA R24, R23, 1.925963033500011079e-08, R24 ;  /* 0x32a5706017187823 */ /* 0x000fe20000000018 */
[----:B------:R-:W-:Y:S01]  /*0c00*/  FADD R23, R15, -R0 ;  /* 0x800000000f177221 */ /* 0x000fe20000000000 */
[----:B------:R-:W-:Y:S01]  /*0c10*/  FFMA R22, R25, 1.4426950216293334961, -R22 ;  /* 0x3fb8aa3b19167823 */ /* 0x000fe20000000816 */
[----:B------:R-:W-:Y:S01]  /*0c20*/  FFMA.RM R19, R19, R8, 12582913 ;  /* 0x4b40000113137423 */ /* 0x000fe20000004008 */
[----:B------:R-:W0:Y:S01]  /*0c30*/  MUFU.EX2 R18, R18 ;  /* 0x0000001200127308 */ /* 0x000e220000000800 */
[----:B------:R-:W-:Y:S01]  /*0c40*/  SHF.L.U32 R12, R12, 0x17, RZ ;  /* 0x000000170c0c7819 */ /* 0x000fe200000006ff */
[----:B-1----:R-:W-:Y:S01]  /*0c50*/  FFMA R20, R25, 1.925963033500011079e-08, R22 ;  /* 0x32a5706019147823 */ /* 0x002fe20000000016 */
[----:B------:R-:W-:Y:S01]  /*0c60*/  FFMA.SAT R25, R23, R10, 0.5 ;  /* 0x3f00000017197423 */ /* 0x000fe2000000200a */
[----:B------:R-:W-:Y:S01]  /*0c70*/  FADD R26, R19, -12583039 ;  /* 0xcb40007f131a7421 */ /* 0x000fe20000000000 */
[----:B------:R-:W-:-:S02]  /*0c80*/  SHF.L.U32 R22, R9, 0x17, RZ ;  /* 0x0000001709167819 */ /* 0x000fc400000006ff */
[----:B------:R-:W-:Y:S01]  /*0c90*/  FFMA.RM R11, R25, R8, 12582913 ;  /* 0x4b400001190b7423 */ /* 0x000fe20000004008 */
[----:B------:R-:W-:Y:S01]  /*0ca0*/  FFMA.SAT R25, R21, R10, 0.5 ;  /* 0x3f00000015197423 */ /* 0x000fe2000000200a */
[----:B------:R1:W3:Y:S01]  /*0cb0*/  MUFU.EX2 R15, R24 ;  /* 0x00000018000f7308 */ /* 0x0002e20000000800 */
[----:B------:R-:W-:Y:S01]  /*0cc0*/  FFMA R26, R27, 1.4426950216293334961, -R26 ;  /* 0x3fb8aa3b1b1a7823 */ /* 0x000fe2000000081a */
[----:B------:R-:W-:Y:S01]  /*0cd0*/  FADD R10, R11, -12583039 ;  /* 0xcb40007f0b0a7421 */ /* 0x000fe20000000000 */
[----:B------:R-:W-:Y:S01]  /*0ce0*/  FFMA.RM R8, R25, R8, 12582913 ;  /* 0x4b40000119087423 */ /* 0x000fe20000004008 */
[----:B--2---:R-:W-:Y:S01]  /*0cf0*/  FFMA R17, R22, R14, R17 ;  /* 0x0000000e16117223 */ /* 0x004fe20000000011 */
[----:B------:R-:W-:Y:S01]  /*0d00*/  FFMA R26, R27, 1.925963033500011079e-08, R26 ;  /* 0x32a570601b1a7823 */ /* 0x000fe2000000001a */
[----:B------:R-:W-:Y:S01]  /*0d10*/  SHF.L.U32 R13, R13, 0x17, RZ ;  /* 0x000000170d0d7819 */ /* 0x000fe200000006ff */
[----:B------:R-:W-:Y:S01]  /*0d20*/  FADD R28, R8, -12583039 ;  /* 0xcb40007f081c7421 */ /* 0x000fe20000000000 */
[----:B------:R-:W2:Y:S01]  /*0d30*/  MUFU.EX2 R20, R20 ;  /* 0x0000001400147308 */ /* 0x000ea20000000800 */
[----:B-1----:R-:W-:Y:S01]  /*0d40*/  FFMA R24, R23, 1.4426950216293334961, -R10 ;  /* 0x3fb8aa3b17187823 */ /* 0x002fe2000000080a */
[----:B0-----:R-:W-:Y:S01]  /*0d50*/  FFMA R12, R12, R18, R17 ;  /* 0x000000120c0c7223 */ /* 0x001fe20000000011 */
[----:B------:R-:W-:Y:S01]  /*0d60*/  FFMA R28, R21, 1.4426950216293334961, -R28 ;  /* 0x3fb8aa3b151c7823 */ /* 0x000fe2000000081c */
[----:B------:R-:W-:Y:S01]  /*0d70*/  SHF.L.U32 R16, R16, 0x17, RZ ;  /* 0x0000001710107819 */ /* 0x000fe200000006ff */
[----:B------:R-:W-:Y:S01]  /*0d80*/  FFMA R9, R23, 1.925963033500011079e-08, R24 ;  /* 0x32a5706017097823 */ /* 0x000fe20000000018 */
[----:B------:R-:W-:Y:S01]  /*0d90*/  SHF.L.U32 R11, R11, 0x17, RZ ;  /* 0x000000170b0b7819 */ /* 0x000fe200000006ff */
[----:B------:R-:W-:Y:S01]  /*0da0*/  FFMA R28, R21, 1.925963033500011079e-08, R28 ;  /* 0x32a57060151c7823 */ /* 0x000fe2000000001c */
[----:B------:R-:W0:Y:S01]  /*0db0*/  MUFU.EX2 R10, R26 ;  /* 0x0000001a000a7308 */ /* 0x000e220000000800 */
[----:B---3--:R-:W-:Y:S01]  /*0dc0*/  FFMA R13, R13, R15, R12 ;  /* 0x0000000f0d0d7223 */ /* 0x008fe2000000000c */
[----:B------:R-:W-:-:S02]  /*0dd0*/  SHF.L.U32 R12, R19, 0x17, RZ ;  /* 0x00000017130c7819 */ /* 0x000fc400000006ff */
[----:B------:R-:W-:-:S04]  /*0de0*/  SHF.L.U32 R8, R8, 0x17, RZ ;  /* 0x0000001708087819 */ /* 0x000fc800000006ff */
[----:B------:R-:W1:Y:S01]  /*0df0*/  MUFU.EX2 R9, R9 ;  /* 0x0000000900097308 */ /* 0x000e620000000800 */
[----:B--2---:R-:W-:-:S07]  /*0e00*/  FFMA R13, R16, R20, R13 ;  /* 0x00000014100d7223 */ /* 0x004fce000000000d */
[----:B------:R-:W2:Y:S01]  /*0e10*/  MUFU.EX2 R28, R28 ;  /* 0x0000001c001c7308 */ /* 0x000ea20000000800 */
[----:B0-----:R-:W-:-:S04]  /*0e20*/  FFMA R10, R12, R10, R13 ;  /* 0x0000000a0c0a7223 */ /* 0x001fc8000000000d */
[----:B-1----:R-:W-:-:S04]  /*0e30*/  FFMA R9, R11, R9, R10 ;  /* 0x000000090b097223 */ /* 0x002fc8000000000a */
[----:B--2---:R-:W-:Y:S01]  /*0e40*/  FFMA R17, R8, R28, R9 ;  /* 0x0000001c08117223 */ /* 0x004fe20000000009 */
[----:B------:R-:W-:Y:S06]  /*0e50*/  BRA.U UP1, `(.L_x_32) ;  /* 0xfffffff901a47547 */ /* 0x000fec000b83ffff */
.L_x_31:
[----:B------:R-:W-:Y:S05]  /*0e60*/  BRA.U !UP0, `(.L_x_30) ;  /* 0x0000000508ac7547 */ /* 0x000fea000b800000 */
[----:B------:R-:W-:Y:S02]  /*0e70*/  UISETP.GE.U32.AND UP0, UPT, UR6, 0x4, UPT ;  /* 0x000000040600788c */ /* 0x000fe4000bf06070 */
[----:B------:R-:W-:-:S04]  /*0e80*/  ULOP3.LUT UR7, UR5, 0x3, URZ, 0xc0, !UPT ;  /* 0x0000000305077892 */ /* 0x000fc8000f8ec0ff */
[----:B------:R-:W-:-:S03]  /*0e90*/  UISETP.NE.AND UP1, UPT, UR7, URZ, UPT ;  /* 0x000000ff0700728c */ /* 0x000fc6000bf25270 */
[----:B------:R-:W-:Y:S08]  /*0ea0*/  BRA.U !UP0, `(.L_x_33) ;  /* 0x0000000108cc7547 */ /* 0x000ff0000b800000 */
[----:B------:R-:W0:Y:S01]  /*0eb0*/  LDC.64 R8, c[0x0][0x380] ;  /* 0x0000e000ff087b82 */ /* 0x000e220000000a00 */
[----:B------:R-:W1:Y:S01]  /*0ec0*/  LDCU.64 UR10, c[0x0][0x380] ;  /* 0x00007000ff0a77ac */ /* 0x000e620008000a00 */
[C---:B------:R-:W-:Y:S02]  /*0ed0*/  IADD3 R5, PT, PT, R6.reuse, UR4, RZ ;  /* 0x0000000406057c10 */ /* 0x040fe4000fffe0ff */
[----:B------:R-:W-:-:S03]  /*0ee0*/  IADD3 R4, P0, PT, R6, UR4, RZ ;  /* 0x0000000406047c10 */ /* 0x000fc6000ff1e0ff */
[----:B0-----:R-:W-:Y:S01]  /*0ef0*/  IMAD.WIDE.U32 R8, R5, 0x4, R8 ;  /* 0x0000000405087825 */ /* 0x001fe200078e0008 */
[----:B------:R-:W-:Y:S02]  /*0f00*/  IADD3.X R5, PT, PT, RZ, RZ, RZ, P0, !PT ;  /* 0x000000ffff057210 */ /* 0x000fe400007fe4ff */
[----:B-1----:R-:W-:-:S03]  /*0f10*/  LEA R12, P0, R4, UR10, 0x2 ;  /* 0x0000000a040c7c11 */ /* 0x002fc6000f8010ff */
[----:B------:R-:W2:Y:S01]  /*0f20*/  LDG.E R9, desc[UR8][R8.64] ;  /* 0x0000000808097981 */ /* 0x000ea2000c1e1900 */
[----:B------:R-:W-:-:S05]  /*0f30*/  LEA.HI.X R13, R4, UR11, R5, 0x2, P0 ;  /* 0x0000000b040d7c11 */ /* 0x000fca00080f1405 */
[----:B------:R-:W3:Y:S04]  /*0f40*/  LDG.E R5, desc[UR8][R12.64+0x4] ;  /* 0x000004080c057981 */ /* 0x000ee8000c1e1900 */
[----:B------:R-:W4:Y:S04]  /*0f50*/  LDG.E R15, desc[UR8][R12.64+0x8] ;  /* 0x000008080c0f7981 */ /* 0x000f28000c1e1900 */
[----:B------:R-:W4:Y:S01]  /*0f60*/  LDG.E R19, desc[UR8][R12.64+0xc] ;  /* 0x00000c080c137981 */ /* 0x000f22000c1e1900 */
[----:B------:R-:W-:Y:S01]  /*0f70*/  HFMA2 R21, -RZ, RZ, 0.96630859375, -0.0022525787353515625 ;  /* 0x3bbb989dff157431 */ /* 0x000fe200000001ff */
[----:B------:R-:W-:Y:S01]  /*0f80*/  MOV R11, 0x437c0000 ;  /* 0x437c0000000b7802 */ /* 0x000fe20000000f00 */
[----:B------:R-:W-:Y:S01]  /*0f90*/  UIADD3 UR4, UPT, UPT, UR4, 0x4, URZ ;  /* 0x0000000404047890 */ /* 0x000fe2000fffe0ff */
[----:B--2--5:R-:W-:-:S04]  /*0fa0*/  FADD R10, R9, -R0 ;  /* 0x80000000090a7221 */ /* 0x024fc80000000000 */
[----:B------:R-:W-:Y:S01]  /*0fb0*/  FFMA.SAT R4, R10, R21, 0.5 ;  /* 0x3f0000000a047423 */ /* 0x000fe20000002015 */
[----:B---3--:R-:W-:-:S03]  /*0fc0*/  FADD R14, R5, -R0 ;  /* 0x80000000050e7221 */ /* 0x008fc60000000000 */
[----:B------:R-:W-:Y:S01]  /*0fd0*/  FFMA.RM R4, R4, R11, 12582913 ;  /* 0x4b40000104047423 */ /* 0x000fe2000000400b */
[-C--:B------:R-:W-:Y:S01]  /*0fe0*/  FFMA.SAT R16, R14, R21.reuse, 0.5 ;  /* 0x3f0000000e107423 */ /* 0x080fe20000002015 */
[--C-:B----4-:R-:W-:Y:S02]  /*0ff0*/  FADD R8, R15, -R0.reuse ;  /* 0x800000000f087221 */ /* 0x110fe40000000000 */
[C---:B------:R-:W-:Y:S01]  /*1000*/  FADD R5, R4.reuse, -12583039 ;  /* 0xcb40007f04057421 */ /* 0x040fe20000000000 */
[----:B------:R-:W-:Y:S01]  /*1010*/  SHF.L.U32 R4, R4, 0x17, RZ ;  /* 0x0000001704047819 */ /* 0x000fe200000006ff */
[----:B------:R-:W-:Y:S01]  /*1020*/  FADD R19, R19, -R0 ;  /* 0x8000000013137221 */ /* 0x000fe20000000000 */
[----:B------:R-:W-:Y:S01]  /*1030*/  FFMA.SAT R12, R8, R21, 0.5 ;  /* 0x3f000000080c7423 */ /* 0x000fe20000002015 */
[----:B------:R-:W-:Y:S01]  /*1040*/  FFMA R9, R10, 1.4426950216293334961, -R5 ;  /* 0x3fb8aa3b0a097823 */ /* 0x000fe20000000805 */
[----:B------:R-:W-:-:S03]  /*1050*/  FFMA.RM R5, R16, R11, 12582913 ;  /* 0x4b40000110057423 */ /* 0x000fc6000000400b */
[----:B------:R-:W-:Y:S01]  /*1060*/  FFMA R10, R10, 1.925963033500011079e-08, R9 ;  /* 0x32a570600a0a7823 */ /* 0x000fe20000000009 */
[----:B------:R-:W-:Y:S01]  /*1070*/  FADD R13, R5, -12583039 ;  /* 0xcb40007f050d7421 */ /* 0x000fe20000000000 */
[----:B------:R-:W-:Y:S01]  /*1080*/  FFMA.RM R9, R12, R11, 12582913 ;  /* 0x4b4000010c097423 */ /* 0x000fe2000000400b */
[----:B------:R-:W-:Y:S01]  /*1090*/  FFMA.SAT R12, R19, R21, 0.5 ;  /* 0x3f000000130c7423 */ /* 0x000fe20000002015 */
[----:B------:R-:W-:Y:S01]  /*10a0*/  SHF.L.U32 R5, R5, 0x17, RZ ;  /* 0x0000001705057819 */ /* 0x000fe200000006ff */
[----:B------:R-:W-:Y:S01]  /*10b0*/  FFMA R13, R14, 1.4426950216293334961, -R13 ;  /* 0x3fb8aa3b0e0d7823 */ /* 0x000fe2000000080d */
[C---:B------:R-:W-:Y:S01]  /*10c0*/  FADD R15, R9.reuse, -12583039 ;  /* 0xcb40007f090f7421 */ /* 0x040fe20000000000 */
[----:B------:R-:W-:Y:S01]  /*10d0*/  FFMA.RM R12, R12, R11, 12582913 ;  /* 0x4b4000010c0c7423 */ /* 0x000fe2000000400b */
[----:B------:R-:W0:Y:S01]  /*10e0*/  MUFU.EX2 R10, R10 ;  /* 0x0000000a000a7308 */ /* 0x000e220000000800 */
[----:B------:R-:W-:Y:S01]  /*10f0*/  FFMA R13, R14, 1.925963033500011079e-08, R13 ;  /* 0x32a570600e0d7823 */ /* 0x000fe2000000000d */
[----:B------:R-:W-:Y:S01]  /*1100*/  FFMA R15, R8, 1.4426950216293334961, -R15 ;  /* 0x3fb8aa3b080f7823 */ /* 0x000fe2000000080f */
[----:B------:R-:W-:Y:S01]  /*1110*/  FADD R14, R12, -12583039 ;  /* 0xcb40007f0c0e7421 */ /* 0x000fe20000000000 */
[----:B------:R-:W-:-:S02]  /*1120*/  IMAD.SHL.U32 R9, R9, 0x800000, RZ ;  /* 0x0080000009097824 */ /* 0x000fc400078e00ff */
[----:B------:R-:W-:Y:S01]  /*1130*/  FFMA R15, R8, 1.925963033500011079e-08, R15 ;  /* 0x32a57060080f7823 */ /* 0x000fe2000000000f */
[C---:B------:R-:W-:Y:S01]  /*1140*/  FFMA R14, R19.reuse, 1.4426950216293334961, -R14 ;  /* 0x3fb8aa3b130e7823 */ /* 0x040fe2000000080e */
[----:B------:R-:W1:Y:S03]  /*1150*/  MUFU.EX2 R13, R13 ;  /* 0x0000000d000d7308 */ /* 0x000e660000000800 */
[----:B------:R-:W-:-:S05]  /*1160*/  FFMA R14, R19, 1.925963033500011079e-08, R14 ;  /* 0x32a57060130e7823 */ /* 0x000fca000000000e */
[----:B------:R-:W2:Y:S01]  /*1170*/  MUFU.EX2 R15, R15 ;  /* 0x0000000f000f7308 */ /* 0x000ea20000000800 */
[----:B0-----:R-:W-:Y:S01]  /*1180*/  FFMA R4, R4, R10, R17 ;  /* 0x0000000a04047223 */ /* 0x001fe20000000011 */
[----:B------:R-:W-:-:S06]  /*1190*/  SHF.L.U32 R17, R12, 0x17, RZ ;  /* 0x000000170c117819 */ /* 0x000fcc00000006ff */
[----:B------:R-:W0:Y:S01]  /*11a0*/  MUFU.EX2 R14, R14 ;  /* 0x0000000e000e7308 */ /* 0x000e220000000800 */
[----:B-1----:R-:W-:-:S04]  /*11b0*/  FFMA R4, R5, R13, R4 ;  /* 0x0000000d05047223 */ /* 0x002fc80000000004 */
[----:B--2---:R-:W-:-:S04]  /*11c0*/  FFMA R4, R9, R15, R4 ;  /* 0x0000000f09047223 */ /* 0x004fc80000000004 */
[----:B0-----:R-:W-:-:S07]  /*11d0*/  FFMA R17, R17, R14, R4 ;  /* 0x0000000e11117223 */ /* 0x001fce0000000004 */
.L_x_33:
[----:B------:R-:W-:Y:S05]  /*11e0*/  BRA.U !UP1, `(.L_x_30) ;  /* 0x0000000109cc7547 */ /* 0x000fea000b800000 */
[----:B------:R-:W-:Y:S02]  /*11f0*/  UISETP.NE.AND UP0, UPT, UR7, 0x1, UPT ;  /* 0x000000010700788c */ /* 0x000fe4000bf05270 */
[----:B------:R-:W-:-:S04]  /*1200*/  ULOP3.LUT UR5, UR5, 0x1, URZ, 0xc0, !UPT ;  /* 0x0000000105057892 */ /* 0x000fc8000f8ec0ff */
[----:B------:R-:W-:-:S03]  /*1210*/  UISETP.NE.U32.AND UP1, UPT, UR5, 0x1, UPT ;  /* 0x000000010500788c */ /* 0x000fc6000bf25070 */
        /* <DEDUP_REMOVED lines=9> */
[----:B------:R-:W-:-:S06]  /*12b0*/  LEA.HI.X R9, R10, UR7, R9, 0x2, P0 ;  /* 0x000000070a097c11 */ /* 0x000fcc00080f1409 */
[----:B------:R-:W3:Y:S01]  /*12c0*/  LDG.E R9, desc[UR8][R8.64+0x4] ;  /* 0x0000040808097981 */ /* 0x000ee2000c1e1900 */
[----:B------:R-:W-:Y:S01]  /*12d0*/  HFMA2 R11, -RZ, RZ, 0.96630859375, -0.0022525787353515625 ;  /* 0x3bbb989dff0b7431 */ /* 0x000fe200000001ff */
[----:B------:R-:W-:Y:S01]  /*12e0*/  MOV R13, 0x437c0000 ;  /* 0x437c0000000d7802 */ /* 0x000fe20000000f00 */
[----:B------:R-:W-:Y:S01]  /*12f0*/  UIADD3 UR4, UPT, UPT, UR4, 0x2, URZ ;  /* 0x0000000204047890 */ /* 0x000fe2000fffe0ff */
[----:B--2--5:R-:W-:-:S04]  /*1300*/  FADD R10, R5, -R0 ;  /* 0x80000000050a7221 */ /* 0x024fc80000000000 */
[----:B------:R-:W-:Y:S01]  /*1310*/  FFMA.SAT R12, R10, R11, 0.5 ;  /* 0x3f0000000a0c7423 */ /* 0x000fe2000000200b */
[----:B---3--:R-:W-:-:S03]  /*1320*/  FADD R14, R9, -R0 ;  /* 0x80000000090e7221 */ /* 0x008fc60000000000 */
[----:B------:R-:W-:Y:S01]  /*1330*/  FFMA.RM R12, R12, R13, 12582913 ;  /* 0x4b4000010c0c7423 */ /* 0x000fe2000000400d */
[----:B------:R-:W-:-:S03]  /*1340*/  FFMA.SAT R16, R14, R11, 0.5 ;  /* 0x3f0000000e107423 */ /* 0x000fc6000000200b */
[C---:B------:R-:W-:Y:S01]  /*1350*/  FADD R15, R12.reuse, -12583039 ;  /* 0xcb40007f0c0f7421 */ /* 0x040fe20000000000 */
[----:B------:R-:W-:Y:S01]  /*1360*/  SHF.L.U32 R12, R12, 0x17, RZ ;  /* 0x000000170c0c7819 */ /* 0x000fe200000006ff */
[----:B------:R-:W-:Y:S02]  /*1370*/  FFMA.RM R16, R16, R13, 12582913 ;  /* 0x4b40000110107423 */ /* 0x000fe4000000400d */
[----:B------:R-:W-:Y:S02]  /*1380*/  FFMA R15, R10, 1.4426950216293334961, -R15 ;  /* 0x3fb8aa3b0a0f7823 */ /* 0x000fe4000000080f */
[----:B------:R-:W-:Y:S02]  /*1390*/  FADD R5, R16, -12583039 ;  /* 0xcb40007f10057421 */ /* 0x000fe40000000000 */
[----:B------:R-:W-:Y:S01]  /*13a0*/  FFMA R15, R10, 1.925963033500011079e-08, R15 ;  /* 0x32a570600a0f7823 */ /* 0x000fe2000000000f */
[----:B------:R-:W-:Y:S01]  /*13b0*/  SHF.L.U32 R9, R16, 0x17, RZ ;  /* 0x0000001710097819 */ /* 0x000fe200000006ff */
[----:B------:R-:W-:-:S04]  /*13c0*/  FFMA R5, R14, 1.4426950216293334961, -R5 ;  /* 0x3fb8aa3b0e057823 */ /* 0x000fc80000000805 */
[----:B------:R-:W0:Y:S01]  /*13d0*/  MUFU.EX2 R15, R15 ;  /* 0x0000000f000f7308 */ /* 0x000e220000000800 */
[----:B------:R-:W-:-:S07]  /*13e0*/  FFMA R5, R14, 1.925963033500011079e-08, R5 ;  /* 0x32a570600e057823 */ /* 0x000fce0000000005 */
[----:B------:R-:W1:Y:S01]  /*13f0*/  MUFU.EX2 R5, R5 ;  /* 0x0000000500057308 */ /* 0x000e620000000800 */
[----:B0-----:R-:W-:-:S04]  /*1400*/  FFMA R12, R12, R15, R17 ;  /* 0x0000000f0c0c7223 */ /* 0x001fc80000000011 */
[----:B-1----:R-:W-:-:S07]  /*1410*/  FFMA R17, R9, R5, R12 ;  /* 0x0000000509117223 */ /* 0x002fce000000000c */
.L_x_34:
[----:B------:R-:W-:Y:S05]  /*1420*/  BRA.U UP1, `(.L_x_30) ;  /* 0x00000001013c7547 */ /* 0x000fea000b800000 */
[----:B------:R-:W0:Y:S01]  /*1430*/  LDC.64 R4, c[0x0][0x380] ;  /* 0x0000e000ff047b82 */ /* 0x000e220000000a00 */
[----:B------:R-:W-:-:S05]  /*1440*/  IADD3 R9, PT, PT, R6, UR4, RZ ;  /* 0x0000000406097c10 */ /* 0x000fca000fffe0ff */
[----:B0-----:R-:W-:-:S06]  /*1450*/  IMAD.WIDE.U32 R4, R9, 0x4, R4 ;  /* 0x0000000409047825 */ /* 0x001fcc00078e0004 */
[----:B------:R-:W2:Y:S01]  /*1460*/  LDG.E R5, desc[UR8][R4.64] ;  /* 0x0000000804057981 */ /* 0x000ea2000c1e1900 */
[----:B------:R-:W-:Y:S01]  /*1470*/  HFMA2 R9, -RZ, RZ, 0.96630859375, -0.0022525787353515625 ;  /* 0x3bbb989dff097431 */ /* 0x000fe200000001ff */
[----:B------:R-:W-:Y:S01]  /*1480*/  MOV R10, 0x437c0000 ;  /* 0x437c0000000a7802 */ /* 0x000fe20000000f00 */
[----:B--2--5:R-:W-:-:S04]  /*1490*/  FADD R8, R5, -R0 ;  /* 0x8000000005087221 */ /* 0x024fc80000000000 */
[----:B------:R-:W-:-:S04]  /*14a0*/  FFMA.SAT R9, R8, R9, 0.5 ;  /* 0x3f00000008097423 */ /* 0x000fc80000002009 */
[----:B------:R-:W-:-:S04]  /*14b0*/  FFMA.RM R9, R9, R10, 12582913 ;  /* 0x4b40000109097423 */ /* 0x000fc8000000400a */
[----:B------:R-:W-:-:S04]  /*14c0*/  FADD R11, R9, -12583039 ;  /* 0xcb40007f090b7421 */ /* 0x000fc80000000000 */
[----:B------:R-:W-:-:S04]  /*14d0*/  FFMA R11, R8, 1.4426950216293334961, -R11 ;  /* 0x3fb8aa3b080b7823 */ /* 0x000fc8000000080b */
[----:B------:R-:W-:Y:S01]  /*14e0*/  FFMA R11, R8, 1.925963033500011079e-08, R11 ;  /* 0x32a57060080b7823 */ /* 0x000fe2000000000b */
[----:B------:R-:W-:-:S05]  /*14f0*/  SHF.L.U32 R8, R9, 0x17, RZ ;  /* 0x0000001709087819 */ /* 0x000fca00000006ff */
[----:B------:R-:W0:Y:S02]  /*1500*/  MUFU.EX2 R11, R11 ;  /* 0x0000000b000b7308 */ /* 0x000e240000000800 */
[----:B0-----:R-:W-:-:S07]  /*1510*/  FFMA R17, R8, R11, R17 ;  /* 0x0000000b08117223 */ /* 0x001fce0000000011 */
.L_x_30:
[----:B------:R-:W-:-:S06]  /*1520*/  IMAD.WIDE R2, R7, 0x4, R2 ;  /* 0x0000000407027825 */ /* 0x000fcc00078e0202 */
[----:B------:R-:W2:Y:S01]  /*1530*/  LDG.E R3, desc[UR8][R2.64] ;  /* 0x0000000802037981 */ /* 0x000ea2000c1e1900 */
[----:B------:R-:W-:Y:S01]  /*1540*/  MOV R5, 0x3bbb989d ;  /* 0x3bbb989d00057802 */ /* 0x000fe20000000f00 */
[----:B------:R-:W0:Y:S01]  /*1550*/  MUFU.RCP R8, R17 ;  /* 0x0000001100087308 */ /* 0x000e220000001000 */
[----:B------:R-:W-:Y:S01]  /*1560*/  MOV R9, 0x437c0000 ;  /* 0x437c000000097802 */ /* 0x000fe20000000f00 */
[----:B------:R-:W-:Y:S01]  /*1570*/  BSSY.RECONVERGENT B0, `(.L_x_35) ;  /* 0x0000016000007945 */ /* 0x000fe20003800200 */
[----:B------:R-:W-:Y:S01]  /*1580*/  IADD3 R6, PT, PT, R7, R6, RZ ;  /* 0x0000000607067210 */ /* 0x000fe20007ffe0ff */
[----:B--2--5:R-:W-:Y:S01]  /*1590*/  FADD R0, R3, -R0 ;  /* 0x8000000003007221 */ /* 0x024fe20000000000 */
[----:B0-----:R-:W-:-:S03]  /*15a0*/  FFMA R3, R8, -R17, 1 ;  /* 0x3f80000008037423 */ /* 0x001fc60000000811 */
[----:B------:R-:W-:Y:S01]  /*15b0*/  FFMA.SAT R4, R0, R5, 0.5 ;  /* 0x3f00000000047423 */ /* 0x000fe20000002005 */
[----:B------:R-:W-:-:S03]  /*15c0*/  FFMA R3, R8, R3, R8 ;  /* 0x0000000308037223 */ /* 0x000fc60000000008 */
[----:B------:R-:W-:-:S04]  /*15d0*/  FFMA.RM R4, R4, R9, 12582913 ;  /* 0x4b40000104047423 */ /* 0x000fc80000004009 */
[----:B------:R-:W-:-:S04]  /*15e0*/  FADD R5, R4, -12583039 ;  /* 0xcb40007f04057421 */ /* 0x000fc80000000000 */
[----:B------:R-:W-:-:S04]  /*15f0*/  FFMA R5, R0, 1.4426950216293334961, -R5 ;  /* 0x3fb8aa3b00057823 */ /* 0x000fc80000000805 */
[----:B------:R-:W-:Y:S01]  /*1600*/  FFMA R5, R0, 1.925963033500011079e-08, R5 ;  /* 0x32a5706000057823 */ /* 0x000fe20000000005 */
[----:B------:R-:W-:-:S05]  /*1610*/  SHF.L.U32 R0, R4, 0x17, RZ ;  /* 0x0000001704007819 */ /* 0x000fca00000006ff */
[----:B------:R-:W0:Y:S02]  /*1620*/  MUFU.EX2 R5, R5 ;  /* 0x0000000500057308 */ /* 0x000e240000000800 */
[----:B0-----:R-:W-:-:S06]  /*1630*/  FMUL R0, R0, R5 ;  /* 0x0000000500007220 */ /* 0x001fcc0000400000 */
[----:B------:R-:W0:Y:S01]  /*1640*/  FCHK P0, R0, R17 ;  /* 0x0000001100007302 */ /* 0x000e220000000000 */
[----:B------:R-:W-:-:S04]  /*1650*/  FFMA R2, R0, R3, RZ ;  /* 0x0000000300027223 */ /* 0x000fc800000000ff */
[----:B------:R-:W-:-:S04]  /*1660*/  FFMA R4, R2, -R17, R0 ;  /* 0x8000001102047223 */ /* 0x000fc80000000000 */
[----:B------:R-:W-:Y:S01]  /*1670*/  FFMA R9, R3, R4, R2 ;  /* 0x0000000403097223 */ /* 0x000fe20000000002 */
[----:B0-----:R-:W-:Y:S06]  /*1680*/  @!P0 BRA `(.L_x_36) ;  /* 0x0000000000108947 */ /* 0x001fec0003800000 */
[----:B------:R-:W-:Y:S02]  /*1690*/  MOV R3, R17 ;  /* 0x0000001100037202 */ /* 0x000fe40000000f00 */
[----:B------:R-:W-:-:S07]  /*16a0*/  MOV R2, 0x16c0 ;  /* 0x000016c000027802 */ /* 0x000fce0000000f00 */
[----:B------:R-:W-:Y:S05]  /*16b0*/  CALL.REL.NOINC `($__internal_1_$__cuda_sm3x_div_rn_noftz_f32_slowpath) ;  /* 0x0000000000187944 */ /* 0x000fea0003c00000 */
[----:B------:R-:W-:-:S07]  /*16c0*/  IMAD.MOV.U32 R9, RZ, RZ, R0 ;  /* 0x000000ffff097224 */ /* 0x000fce00078e0000 */
.L_x_36:
[----:B------:R-:W-:Y:S05]  /*16d0*/  BSYNC.RECONVERGENT B0 ;  /* 0x0000000000007941 */ /* 0x000fea0003800200 */
.L_x_35:
[----:B------:R-:W0:Y:S02]  /*16e0*/  LDC.64 R2, c[0x0][0x388] ;  /* 0x0000e200ff027b82 */ /* 0x000e240000000a00 */
[----:B0-----:R-:W-:-:S05]  /*16f0*/  IMAD.WIDE R6, R6, 0x4, R2 ;  /* 0x0000000406067825 */ /* 0x001fca00078e0202 */
[----:B------:R-:W-:Y:S01]  /*1700*/  STG.E desc[UR8][R6.64], R9 ;  /* 0x0000000906007986 */ /* 0x000fe2000c101908 */
[----:B------:R-:W-:Y:S05]  /*1710*/  EXIT ;  /* 0x000000000000794d */ /* 0x000fea0003800000 */
        .weak           $__internal_1_$__cuda_sm3x_div_rn_noftz_f32_slowpath
        .type           $__internal_1_$__cuda_sm3x_div_rn_noftz_f32_slowpath,@function
        .size           $__internal_1_$__cuda_sm3x_div_rn_noftz_f32_slowpath,(.L_x_50 - $__internal_1_$__cuda_sm3x_div_rn_noftz_f32_slowpath)
$__internal_1_$__cuda_sm3x_div_rn_noftz_f32_slowpath:
[----:B------:R-:W-:Y:S01]  /*1720*/  SHF.R.U32.HI R5, RZ, 0x17, R3 ;  /* 0x00000017ff057819 */ /* 0x000fe20000011603 */
[----:B------:R-:W-:Y:S01]  /*1730*/  BSSY.RECONVERGENT B1, `(.L_x_37) ;  /* 0x0000063000017945 */ /* 0x000fe20003800200 */
[----:B------:R-:W-:Y:S02]  /*1740*/  SHF.R.U32.HI R4, RZ, 0x17, R0 ;  /* 0x00000017ff047819 */ /* 0x000fe40000011600 */
[----:B------:R-:W-:Y:S02]  /*1750*/  LOP3.LUT R12, R5, 0xff, RZ, 0xc0, !PT ;  /* 0x000000ff050c7812 */ /* 0x000fe400078ec0ff */
[----:B------:R-:W-:Y:S02]  /*1760*/  LOP3.LUT R10, R4, 0xff, RZ, 0xc0, !PT ;  /* 0x000000ff040a7812 */ /* 0x000fe400078ec0ff */
[----:B------:R-:W-:Y:S02]  /*1770*/  IADD3 R8, PT, PT, R12, -0x1, RZ ;  /* 0xffffffff0c087810 */ /* 0x000fe40007ffe0ff */
[----:B------:R-:W-:-:S02]  /*1780*/  IADD3 R7, PT, PT, R10, -0x1, RZ ;  /* 0xffffffff0a077810 */ /* 0x000fc40007ffe0ff */
[----:B------:R-:W-:Y:S02]  /*1790*/  ISETP.GT.U32.AND P0, PT, R8, 0xfd, PT ;  /* 0x000000fd0800780c */ /* 0x000fe40003f04070 */
[----:B------:R-:W-:Y:S02]  /*17a0*/  MOV R4, R0 ;  /* 0x0000000000047202 */ /* 0x000fe40000000f00 */
[----:B------:R-:W-:-:S13]  /*17b0*/  ISETP.GT.U32.OR P0, PT, R7, 0xfd, P0 ;  /* 0x000000fd0700780c */ /* 0x000fda0000704470 */
[----:B------:R-:W-:Y:S01]  /*17c0*/  @!P0 MOV R5, RZ ;  /* 0x000000ff00058202 */ /* 0x000fe20000000f00 */
        /* <DEDUP_REMOVED lines=20> */
[----:B------:R-:W-:Y:S01]  /*1910*/  @!P0 FFMA R4, R0, 1.84467440737095516160e+19, RZ ;  /* 0x5f80000000048823 */ /* 0x000fe200000000ff */
[----:B------:R-:W-:Y:S01]  /*1920*/  @!P0 MOV R5, 0xffffffc0 ;  /* 0xffffffc000058802 */ /* 0x000fe20000000f00 */
[----:B------:R-:W-:-:S03]  /*1930*/  @!P1 FFMA R3, R3, 1.84467440737095516160e+19, RZ ;  /* 0x5f80000003039823 */ /* 0x000fc600000000ff */
[----:B------:R-:W-:-:S07]  /*1940*/  @!P1 IADD3 R5, PT, PT, R5, 0x40, RZ ;  /* 0x0000004005059810 */ /* 0x000fce0007ffe0ff */
.L_x_38:
[----:B------:R-:W-:Y:S01]  /*1950*/  LEA R0, R12, 0xc0800000, 0x17 ;  /* 0xc08000000c007811 */ /* 0x000fe200078eb8ff */
[----:B------:R-:W-:Y:S03]  /*1960*/  BSSY.RECONVERGENT B2, `(.L_x_43) ;  /* 0x0000036000027945 */ /* 0x000fe60003800200 */
[----:B------:R-:W-:Y:S02]  /*1970*/  IADD3 R7, PT, PT, -R0, R3, RZ ;  /* 0x0000000300077210 */ /* 0x000fe40007ffe1ff */
[----:B------:R-:W-:Y:S02]  /*1980*/  IADD3 R3, PT, PT, R10, -0x7f, RZ ;  /* 0xffffff810a037810 */ /* 0x000fe40007ffe0ff */
[----:B------:R-:W0:Y:S01]  /*1990*/  MUFU.RCP R8, R7 ;  /* 0x0000000700087308 */ /* 0x000e220000001000 */
[----:B------:R-:W-:Y:S02]  /*19a0*/  FADD.FTZ R9, -R7, -RZ ;  /* 0x800000ff07097221 */ /* 0x000fe40000010100 */
[----:B------:R-:W-:-:S02]  /*19b0*/  IMAD R0, R3, -0x800000, R4 ;  /* 0xff80000003007824 */ /* 0x000fc400078e0204 */
[----:B0-----:R-:W-:-:S04]  /*19c0*/  FFMA R11, R8, R9, 1 ;  /* 0x3f800000080b7423 */ /* 0x001fc80000000009 */
[----:B------:R-:W-:-:S04]  /*19d0*/  FFMA R13, R8, R11, R8 ;  /* 0x0000000b080d7223 */ /* 0x000fc80000000008 */
[----:B------:R-:W-:-:S04]  /*19e0*/  FFMA R4, R0, R13, RZ ;  /* 0x0000000d00047223 */ /* 0x000fc800000000ff */
[----:B------:R-:W-:-:S04]  /*19f0*/  FFMA R11, R9, R4, R0 ;  /* 0x00000004090b7223 */ /* 0x000fc80000000000 */
[----:B------:R-:W-:Y:S01]  /*1a00*/  FFMA R8, R13, R11, R4 ;  /* 0x0000000b0d087223 */ /* 0x000fe20000000004 */
[----:B------:R-:W-:-:S03]  /*1a10*/  IADD3 R4, PT, PT, R3, 0x7f, -R12 ;  /* 0x0000007f03047810 */ /* 0x000fc60007ffe80c */
[----:B------:R-:W-:Y:S01]  /*1a20*/  FFMA R9, R9, R8, R0 ;  /* 0x0000000809097223 */ /* 0x000fe20000000000 */
[----:B------:R-:W-:-:S03]  /*1a30*/  IADD3 R4, PT, PT, R4, R5, RZ ;  /* 0x0000000504047210 */ /* 0x000fc60007ffe0ff */
[----:B------:R-:W-:-:S05]  /*1a40*/  FFMA R0, R13, R9, R8 ;  /* 0x000000090d007223 */ /* 0x000fca0000000008 */
[----:B------:R-:W-:-:S04]  /*1a50*/  SHF.R.U32.HI R3, RZ, 0x17, R0 ;  /* 0x00000017ff037819 */ /* 0x000fc80000011600 */
[----:B------:R-:W-:-:S04]  /*1a60*/  LOP3.LUT R3, R3, 0xff, RZ, 0xc0, !PT ;  /* 0x000000ff03037812 */ /* 0x000fc800078ec0ff */
[----:B------:R-:W-:-:S04]  /*1a70*/  IADD3 R7, PT, PT, R3, R4, RZ ;  /* 0x0000000403077210 */ /* 0x000fc80007ffe0ff */
[----:B------:R-:W-:-:S04]  /*1a80*/  IADD3 R3, PT, PT, R7, -0x1, RZ ;  /* 0xffffffff07037810 */ /* 0x000fc80007ffe0ff */
        /* <DEDUP_REMOVED lines=10> */
[-CC-:B------:R-:W-:Y:S01]  /*1b30*/  FFMA.RM R4, R13, R9.reuse, R8.reuse ;  /* 0x000000090d047223 */ /* 0x180fe20000004008 */
[C---:B------:R-:W-:Y:S02]  /*1b40*/  ISETP.NE.AND P2, PT, R7.reuse, RZ, PT ;  /* 0x000000ff0700720c */ /* 0x040fe40003f45270 */
[----:B------:R-:W-:Y:S02]  /*1b50*/  ISETP.NE.AND P1, PT, R7, RZ, PT ;  /* 0x000000ff0700720c */ /* 0x000fe40003f25270 */
[----:B------:R-:W-:Y:S01]  /*1b60*/  LOP3.LUT R5, R3, 0x7fffff, RZ, 0xc0, !PT ;  /* 0x007fffff03057812 */ /* 0x000fe200078ec0ff */
[----:B------:R-:W-:Y:S01]  /*1b70*/  FFMA.RP R3, R13, R9, R8 ;  /* 0x000000090d037223 */ /* 0x000fe20000008008 */
[----:B------:R-:W-:Y:S02]  /*1b80*/  IADD3 R8, PT, PT, R7, 0x20, RZ ;  /* 0x0000002007087810 */ /* 0x000fe40007ffe0ff */
[----:B------:R-:W-:-:S02]  /*1b90*/  LOP3.LUT R5, R5, 0x800000, RZ, 0xfc, !PT ;  /* 0x0080000005057812 */ /* 0x000fc400078efcff */
[----:B------:R-:W-:Y:S02]  /*1ba0*/  IADD3 R7, PT, PT, -R7, RZ, RZ ;  /* 0x000000ff07077210 */ /* 0x000fe40007ffe1ff */
[----:B------:R-:W-:Y:S02]  /*1bb0*/  SHF.L.U32 R8, R5, R8, RZ ;  /* 0x0000000805087219 */ /* 0x000fe400000006ff */
[----:B------:R-:W-:Y:S02]  /*1bc0*/  FSETP.NEU.FTZ.AND P0, PT, R3, R4, PT ;  /* 0x000000040300720b */ /* 0x000fe40003f1d000 */
[----:B------:R-:W-:Y:S02]  /*1bd0*/  SEL R4, R7, RZ, P2 ;  /* 0x000000ff07047207 */ /* 0x000fe40001000000 */
[----:B------:R-:W-:Y:S02]  /*1be0*/  ISETP.NE.AND P1, PT, R8, RZ, P1 ;  /* 0x000000ff0800720c */ /* 0x000fe40000f25270 */
[----:B------:R-:W-:-:S02]  /*1bf0*/  SHF.R.U32.HI R4, RZ, R4, R5 ;  /* 0x00000004ff047219 */ /* 0x000fc40000011605 */
[----:B------:R-:W-:Y:S02]  /*1c00*/  PLOP3.LUT P0, PT, P0, P1, PT, 0xf8, 0x8f ;  /* 0x00000000008f781c */ /* 0x000fe40000703f70 */
[----:B------:R-:W-:Y:S02]  /*1c10*/  SHF.R.U32.HI R8, RZ, 0x1, R4 ;  /* 0x00000001ff087819 */ /* 0x000fe40000011604 */
[----:B------:R-:W-:-:S04]  /*1c20*/  SEL R3, RZ, 0x1, !P0 ;  /* 0x00000001ff037807 */ /* 0x000fc80004000000 */
[----:B------:R-:W-:-:S04]  /*1c30*/  LOP3.LUT R3, R3, 0x1, R8, 0xf8, !PT ;  /* 0x0000000103037812 */ /* 0x000fc800078ef808 */
[----:B------:R-:W-:-:S04]  /*1c40*/  LOP3.LUT R3, R3, R4, RZ, 0xc0, !PT ;  /* 0x0000000403037212 */ /* 0x000fc800078ec0ff */
[----:B------:R-:W-:-:S04]  /*1c50*/  IADD3 R3, PT, PT, R8, R3, RZ ;  /* 0x0000000308037210 */ /* 0x000fc80007ffe0ff */
[----:B------:R-:W-:Y:S01]  /*1c60*/  LOP3.LUT R0, R3, R0, RZ, 0xfc, !PT ;  /* 0x0000000003007212 */ /* 0x000fe200078efcff */
[----:B------:R-:W-:Y:S06]  /*1c70*/  BRA `(.L_x_46) ;  /* 0x0000000000107947 */ /* 0x000fec0003800000 */
.L_x_45:
[----:B------:R-:W-:-:S04]  /*1c80*/  LOP3.LUT R0, R0, 0x80000000, RZ, 0xc0, !PT ;  /* 0x8000000000007812 */ /* 0x000fc800078ec0ff */
[----:B------:R-:W-:Y:S01]  /*1c90*/  LOP3.LUT R0, R0, 0x7f800000, RZ, 0xfc, !PT ;  /* 0x7f80000000007812 */ /* 0x000fe200078efcff */
[----:B------:R-:W-:Y:S06]  /*1ca0*/  BRA `(.L_x_46) ;  /* 0x0000000000047947 */ /* 0x000fec0003800000 */
.L_x_44:
[----:B------:R-:W-:-:S07]  /*1cb0*/  LEA R0, R4, R0, 0x17 ;  /* 0x0000000004007211 */ /* 0x000fce00078eb8ff */
.L_x_46:
[----:B------:R-:W-:Y:S05]  /*1cc0*/  BSYNC.RECONVERGENT B2 ;  /* 0x0000000000027941 */ /* 0x000fea0003800200 */
.L_x_43:
[----:B------:R-:W-:Y:S05]  /*1cd0*/  BRA `(.L_x_47) ;  /* 0x0000000000207947 */ /* 0x000fea0003800000 */
.L_x_42:
[----:B------:R-:W-:-:S04]  /*1ce0*/  LOP3.LUT R0, R3, 0x80000000, R4, 0x48, !PT ;  /* 0x8000000003007812 */ /* 0x000fc800078e4804 */
[----:B------:R-:W-:Y:S01]  /*1cf0*/  LOP3.LUT R0, R0, 0x7f800000, RZ, 0xfc, !PT ;  /* 0x7f80000000007812 */ /* 0x000fe200078efcff */
[----:B------:R-:W-:Y:S06]  /*1d00*/  BRA `(.L_x_47) ;  /* 0x0000000000147947 */ /* 0x000fec0003800000 */
.L_x_41:
[----:B------:R-:W-:Y:S01]  /*1d10*/  LOP3.LUT R0, R3, 0x80000000, R4, 0x48, !PT ;  /* 0x8000000003007812 */ /* 0x000fe200078e4804 */
[----:B------:R-:W-:Y:S06]  /*1d20*/  BRA `(.L_x_47) ;  /* 0x00000000000c7947 */ /* 0x000fec0003800000 */
.L_x_40:
[----:B------:R-:W0:Y:S01]  /*1d30*/  MUFU.RSQ R0, -QNAN ;  /* 0xffc0000000007908 */ /* 0x000e220000001400 */
[----:B------:R-:W-:Y:S05]  /*1d40*/  BRA `(.L_x_47) ;  /* 0x0000000000047947 */ /* 0x000fea0003800000 */
.L_x_39:
[----:B------:R-:W-:-:S07]  /*1d50*/  FADD.FTZ R0, R0, R3 ;  /* 0x0000000300007221 */ /* 0x000fce0000010000 */
.L_x_47:
[----:B------:R-:W-:Y:S05]  /*1d60*/  BSYNC.RECONVERGENT B1 ;  /* 0x0000000000017941 */ /* 0x000fea0003800200 */
.L_x_37:
[----:B------:R-:W-:-:S04]  /*1d70*/  HFMA2 R3, -RZ, RZ, 0, 0 ;  /* 0x00000000ff037431 */ /* 0x000fc800000001ff */
[----:B0-----:R-:W-:Y:S05]  /*1d80*/  RET.REL.NODEC R2 `(_Z16softmax2D_kernelPfS_ii) ;  /* 0xffffffe0029c7950 */ /* 0x001fea0003c3ffff */
.L_x_48:
        /* <DEDUP_REMOVED lines=15> */
.L_x_50:


//--------------------- .nv.shared._Z25softmax_kernel_reduction2PfS_ii --------------------------
	.section	.nv.shared._Z25softmax_kernel_reduction2PfS_ii,"aw",@nobits
	.sectionflags	@""
	.align	4
.nv.shared._Z25softmax_kernel_reduction2PfS_ii:
	.zero		9216


//--------------------- .nv.shared.reserved.0     --------------------------
	.section	.nv.shared.reserved.0,"aw",@nobits
	.weak		__nv_reservedSMEM_offset_0_alias
	.size		__nv_reservedSMEM_offset_0_alias, 0, 64
	.other		__nv_reservedSMEM_offset_0_alias,@"STO_CUDA_RESERVED_SHARED STV_DEFAULT"
__nv_reservedSMEM_offset_0_alias:
	.zero		0
	.zero		64


//--------------------- .nv.constant0._Z25softmax_kernel_reduction2PfS_ii --------------------------
	.section	.nv.constant0._Z25softmax_kernel_reduction2PfS_ii,"a",@progbits
	.sectionflags	@""
	.align	4
.nv.constant0._Z25softmax_kernel_reduction2PfS_ii:
	.zero		920


//--------------------- .nv.constant0._Z16softmax2D_kernelPfS_ii --------------------------
	.section	.nv.constant0._Z16softmax2D_kernelPfS_ii,"a",@progbits
	.sectionflags	@""
	.align	4
.nv.constant0._Z16softmax2D_kernelPfS_ii:
	.zero		920


//--------------------- SYMBOLS --------------------------

	.type		.nv.reservedSmem.offset0,@object
	.size		.nv.reservedSmem.offset0,0x4
	.type		.nv.reservedSmem.cap,@object
	.size		.nv.reservedSmem.cap,0x4
